//
// Generated by NVIDIA NVVM Compiler
//
// Compiler Build ID: CL-36424714
// Cuda compilation tools, release 13.0, V13.0.88
// Based on NVVM 20.0.0
//

.version 9.0
.target sm_100
.address_size 64

	// .globl	_Z19solveGeodesicKerneldddPddiiS_
.func  (.param .align 16 .b8 func_retval0[16]) __internal_trig_reduction_slowpathd
(
	.param .b64 __internal_trig_reduction_slowpathd_param_0
)
;
.const .align 8 .f64 PI = 0d400921FB54442D18;
.global .align 8 .b8 __cudart_i2opi_d[144] = {8, 93, 141, 31, 177, 95, 251, 107, 234, 146, 82, 138, 247, 57, 7, 61, 123, 241, 229, 235, 199, 186, 39, 117, 45, 234, 95, 158, 102, 63, 70, 79, 183, 9, 203, 39, 207, 126, 54, 109, 31, 109, 10, 90, 139, 17, 47, 239, 15, 152, 5, 222, 255, 151, 248, 31, 59, 40, 249, 189, 139, 95, 132, 156, 244, 57, 83, 131, 57, 214, 145, 57, 65, 126, 95, 180, 38, 112, 156, 233, 132, 68, 187, 46, 245, 53, 130, 232, 62, 167, 41, 177, 28, 235, 29, 254, 28, 146, 209, 9, 234, 46, 73, 6, 224, 210, 77, 66, 58, 110, 36, 183, 97, 197, 187, 222, 171, 99, 81, 254, 65, 144, 67, 60, 153, 149, 98, 219, 192, 221, 52, 245, 209, 87, 39, 252, 41, 21, 68, 78, 110, 131, 249, 162};
.global .align 16 .b8 __cudart_sin_cos_coeffs[128] = {70, 210, 176, 44, 241, 229, 90, 190, 146, 227, 172, 105, 227, 29, 199, 62, 161, 98, 219, 25, 160, 1, 42, 191, 24, 8, 17, 17, 17, 17, 129, 63, 84, 85, 85, 85, 85, 85, 197, 191, 0, 0, 0, 0, 0, 0, 0, 0, 0, 0, 0, 0, 0, 0, 0, 0, 100, 129, 253, 32, 131, 255, 168, 189, 40, 133, 239, 193, 167, 238, 33, 62, 217, 230, 6, 142, 79, 126, 146, 190, 233, 188, 221, 25, 160, 1, 250, 62, 71, 93, 193, 22, 108, 193, 86, 191, 81, 85, 85, 85, 85, 85, 165, 63, 0, 0, 0, 0, 0, 0, 224, 191, 0, 0, 0, 0, 0, 0, 240, 63};

.visible .entry _Z19solveGeodesicKerneldddPddiiS_(
	.param .f64 _Z19solveGeodesicKerneldddPddiiS__param_0,
	.param .f64 _Z19solveGeodesicKerneldddPddiiS__param_1,
	.param .f64 _Z19solveGeodesicKerneldddPddiiS__param_2,
	.param .u64 .ptr .align 1 _Z19solveGeodesicKerneldddPddiiS__param_3,
	.param .f64 _Z19solveGeodesicKerneldddPddiiS__param_4,
	.param .u32 _Z19solveGeodesicKerneldddPddiiS__param_5,
	.param .u32 _Z19solveGeodesicKerneldddPddiiS__param_6,
	.param .u64 .ptr .align 1 _Z19solveGeodesicKerneldddPddiiS__param_7
)
{
	.reg .pred 	%p<33>;
	.reg .b32 	%r<37>;
	.reg .b64 	%rd<19>;
	.reg .b64 	%fd<213>;

	ld.param.f64 	%fd35, [_Z19solveGeodesicKerneldddPddiiS__param_0];
	ld.param.u32 	%r13, [_Z19solveGeodesicKerneldddPddiiS__param_5];
	ld.param.u32 	%r12, [_Z19solveGeodesicKerneldddPddiiS__param_6];
	mov.u32 	%r14, %ctaid.x;
	mov.u32 	%r15, %ntid.x;
	mov.u32 	%r16, %tid.x;
	mad.lo.s32 	%r1, %r14, %r15, %r16;
	setp.ge.s32 	%p4, %r1, %r13;
	@%p4 bra 	$L__BB0_20;
	ld.param.f64 	%fd202, [_Z19solveGeodesicKerneldddPddiiS__param_4];
	ld.param.u64 	%rd17, [_Z19solveGeodesicKerneldddPddiiS__param_3];
	ld.param.f64 	%fd200, [_Z19solveGeodesicKerneldddPddiiS__param_2];
	cvta.to.global.u64 	%rd4, %rd17;
	mul.wide.s32 	%rd5, %r1, 8;
	add.s64 	%rd6, %rd4, %rd5;
	ld.global.f64 	%fd39, [%rd6];
	neg.f64 	%fd40, %fd200;
	mul.f64 	%fd1, %fd35, 0d3FF8000000000000;
	mul.f64 	%fd41, %fd1, %fd200;
	mov.f64 	%fd42, 0d3FF0000000000000;
	sub.f64 	%fd43, %fd42, %fd41;
	mul.f64 	%fd44, %fd43, %fd40;
	mul.f64 	%fd45, %fd39, 0d3FE0000000000000;
	fma.rn.f64 	%fd46, %fd202, %fd45, %fd200;
	mul.f64 	%fd47, %fd44, 0d3FE0000000000000;
	fma.rn.f64 	%fd48, %fd202, %fd47, %fd39;
	neg.f64 	%fd49, %fd46;
	mul.f64 	%fd50, %fd1, %fd46;
	sub.f64 	%fd51, %fd42, %fd50;
	mul.f64 	%fd52, %fd51, %fd49;
	mul.f64 	%fd53, %fd48, 0d3FE0000000000000;
	fma.rn.f64 	%fd54, %fd202, %fd53, %fd200;
	mul.f64 	%fd55, %fd52, 0d3FE0000000000000;
	fma.rn.f64 	%fd56, %fd202, %fd55, %fd39;
	neg.f64 	%fd57, %fd54;
	mul.f64 	%fd58, %fd1, %fd54;
	sub.f64 	%fd59, %fd42, %fd58;
	mul.f64 	%fd60, %fd59, %fd57;
	fma.rn.f64 	%fd61, %fd202, %fd56, %fd200;
	fma.rn.f64 	%fd62, %fd202, %fd60, %fd39;
	mul.f64 	%fd63, %fd1, %fd61;
	sub.f64 	%fd64, %fd42, %fd63;
	add.f64 	%fd212, %fd202, 0d0000000000000000;
	fma.rn.f64 	%fd65, %fd48, 0d4000000000000000, %fd39;
	fma.rn.f64 	%fd66, %fd56, 0d4000000000000000, %fd65;
	add.f64 	%fd67, %fd62, %fd66;
	mul.f64 	%fd68, %fd202, %fd67;
	div.rn.f64 	%fd69, %fd68, 0d4018000000000000;
	add.f64 	%fd211, %fd200, %fd69;
	fma.rn.f64 	%fd70, %fd52, 0d4000000000000000, %fd44;
	fma.rn.f64 	%fd71, %fd60, 0d4000000000000000, %fd70;
	mul.f64 	%fd72, %fd61, %fd64;
	sub.f64 	%fd73, %fd71, %fd72;
	mul.f64 	%fd74, %fd202, %fd73;
	div.rn.f64 	%fd75, %fd74, 0d4018000000000000;
	add.f64 	%fd209, %fd39, %fd75;
	rcp.rn.f64 	%fd5, %fd211;
	abs.f64 	%fd6, %fd212;
	setp.neu.f64 	%p5, %fd6, 0d7FF0000000000000;
	@%p5 bra 	$L__BB0_3;
	mov.f64 	%fd81, 0d0000000000000000;
	mul.rn.f64 	%fd204, %fd212, %fd81;
	mov.b32 	%r33, 0;
	bra.uni 	$L__BB0_5;
$L__BB0_3:
	mul.f64 	%fd76, %fd212, 0d3FE45F306DC9C883;
	cvt.rni.s32.f64 	%r33, %fd76;
	cvt.rn.f64.s32 	%fd77, %r33;
	fma.rn.f64 	%fd78, %fd77, 0dBFF921FB54442D18, %fd212;
	fma.rn.f64 	%fd79, %fd77, 0dBC91A62633145C00, %fd78;
	fma.rn.f64 	%fd204, %fd77, 0dB97B839A252049C0, %fd79;
	setp.ltu.f64 	%p6, %fd6, 0d41E0000000000000;
	@%p6 bra 	$L__BB0_5;
	{ // callseq 0, 0
	.param .b64 param0;
	st.param.f64 	[param0], %fd212;
	.param .align 16 .b8 retval0[16];
	call.uni (retval0), 
	__internal_trig_reduction_slowpathd, 
	(
	param0
	);
	ld.param.f64 	%fd204, [retval0];
	ld.param.b32 	%r33, [retval0+8];
	} // callseq 0
$L__BB0_5:
	setp.neu.f64 	%p7, %fd6, 0d7FF0000000000000;
	shl.b32 	%r19, %r33, 6;
	cvt.u64.u32 	%rd7, %r19;
	and.b64  	%rd8, %rd7, 64;
	mov.u64 	%rd9, __cudart_sin_cos_coeffs;
	add.s64 	%rd10, %rd9, %rd8;
	mul.rn.f64 	%fd82, %fd204, %fd204;
	and.b32  	%r20, %r33, 1;
	setp.eq.b32 	%p8, %r20, 1;
	selp.f64 	%fd83, 0dBDA8FF8320FD8164, 0d3DE5DB65F9785EBA, %p8;
	ld.global.nc.v2.f64 	{%fd84, %fd85}, [%rd10];
	fma.rn.f64 	%fd86, %fd83, %fd82, %fd84;
	fma.rn.f64 	%fd87, %fd86, %fd82, %fd85;
	ld.global.nc.v2.f64 	{%fd88, %fd89}, [%rd10+16];
	fma.rn.f64 	%fd90, %fd87, %fd82, %fd88;
	fma.rn.f64 	%fd91, %fd90, %fd82, %fd89;
	ld.global.nc.v2.f64 	{%fd92, %fd93}, [%rd10+32];
	fma.rn.f64 	%fd94, %fd91, %fd82, %fd92;
	fma.rn.f64 	%fd95, %fd94, %fd82, %fd93;
	fma.rn.f64 	%fd96, %fd95, %fd204, %fd204;
	fma.rn.f64 	%fd97, %fd95, %fd82, 0d3FF0000000000000;
	selp.f64 	%fd98, %fd97, %fd96, %p8;
	and.b32  	%r21, %r33, 2;
	setp.eq.s32 	%p9, %r21, 0;
	mov.f64 	%fd99, 0d0000000000000000;
	sub.f64 	%fd100, %fd99, %fd98;
	selp.f64 	%fd101, %fd98, %fd100, %p9;
	mul.f64 	%fd11, %fd5, %fd101;
	@%p7 bra 	$L__BB0_7;
	mov.f64 	%fd107, 0d0000000000000000;
	mul.rn.f64 	%fd206, %fd212, %fd107;
	mov.b32 	%r35, 1;
	bra.uni 	$L__BB0_10;
$L__BB0_7:
	mul.f64 	%fd102, %fd212, 0d3FE45F306DC9C883;
	cvt.rni.s32.f64 	%r34, %fd102;
	cvt.rn.f64.s32 	%fd103, %r34;
	fma.rn.f64 	%fd104, %fd103, 0dBFF921FB54442D18, %fd212;
	fma.rn.f64 	%fd105, %fd103, 0dBC91A62633145C00, %fd104;
	fma.rn.f64 	%fd206, %fd103, 0dB97B839A252049C0, %fd105;
	setp.ltu.f64 	%p10, %fd6, 0d41E0000000000000;
	@%p10 bra 	$L__BB0_9;
	{ // callseq 1, 0
	.param .b64 param0;
	st.param.f64 	[param0], %fd212;
	.param .align 16 .b8 retval0[16];
	call.uni (retval0), 
	__internal_trig_reduction_slowpathd, 
	(
	param0
	);
	ld.param.f64 	%fd206, [retval0];
	ld.param.b32 	%r34, [retval0+8];
	} // callseq 1
$L__BB0_9:
	add.s32 	%r35, %r34, 1;
$L__BB0_10:
	ld.param.f64 	%fd201, [_Z19solveGeodesicKerneldddPddiiS__param_2];
	shl.b32 	%r24, %r35, 6;
	cvt.u64.u32 	%rd11, %r24;
	and.b64  	%rd12, %rd11, 64;
	mov.u64 	%rd13, __cudart_sin_cos_coeffs;
	add.s64 	%rd14, %rd13, %rd12;
	mul.rn.f64 	%fd108, %fd206, %fd206;
	and.b32  	%r25, %r35, 1;
	setp.eq.b32 	%p11, %r25, 1;
	selp.f64 	%fd109, 0dBDA8FF8320FD8164, 0d3DE5DB65F9785EBA, %p11;
	ld.global.nc.v2.f64 	{%fd110, %fd111}, [%rd14];
	fma.rn.f64 	%fd112, %fd109, %fd108, %fd110;
	fma.rn.f64 	%fd113, %fd112, %fd108, %fd111;
	ld.global.nc.v2.f64 	{%fd114, %fd115}, [%rd14+16];
	fma.rn.f64 	%fd116, %fd113, %fd108, %fd114;
	fma.rn.f64 	%fd117, %fd116, %fd108, %fd115;
	ld.global.nc.v2.f64 	{%fd118, %fd119}, [%rd14+32];
	fma.rn.f64 	%fd120, %fd117, %fd108, %fd118;
	fma.rn.f64 	%fd121, %fd120, %fd108, %fd119;
	fma.rn.f64 	%fd122, %fd121, %fd206, %fd206;
	fma.rn.f64 	%fd123, %fd121, %fd108, 0d3FF0000000000000;
	selp.f64 	%fd124, %fd123, %fd122, %p11;
	and.b32  	%r26, %r35, 2;
	setp.eq.s32 	%p12, %r26, 0;
	mov.f64 	%fd125, 0d0000000000000000;
	sub.f64 	%fd126, %fd125, %fd124;
	selp.f64 	%fd127, %fd124, %fd126, %p12;
	mul.f64 	%fd128, %fd5, %fd127;
	rcp.rn.f64 	%fd129, %fd201;
	sub.f64 	%fd17, %fd129, %fd128;
	abs.f64 	%fd18, %fd17;
	abs.f64 	%fd19, %fd11;
	setp.leu.f64 	%p13, %fd19, %fd18;
	setp.gt.f64 	%p14, %fd19, %fd18;
	selp.f64 	%fd20, %fd19, %fd18, %p14;
	selp.f64 	%fd130, %fd18, %fd19, %p14;
	div.rn.f64 	%fd131, %fd130, %fd20;
	mul.f64 	%fd132, %fd131, %fd131;
	fma.rn.f64 	%fd133, %fd132, 0dBEF53E1D2A25FF7E, 0d3F2D3B63DBB65B49;
	fma.rn.f64 	%fd134, %fd133, %fd132, 0dBF5312788DDE082E;
	fma.rn.f64 	%fd135, %fd134, %fd132, 0d3F6F9690C8249315;
	fma.rn.f64 	%fd136, %fd135, %fd132, 0dBF82CF5AABC7CF0D;
	fma.rn.f64 	%fd137, %fd136, %fd132, 0d3F9162B0B2A3BFDE;
	fma.rn.f64 	%fd138, %fd137, %fd132, 0dBF9A7256FEB6FC6B;
	fma.rn.f64 	%fd139, %fd138, %fd132, 0d3FA171560CE4A489;
	fma.rn.f64 	%fd140, %fd139, %fd132, 0dBFA4F44D841450E4;
	fma.rn.f64 	%fd141, %fd140, %fd132, 0d3FA7EE3D3F36BB95;
	fma.rn.f64 	%fd142, %fd141, %fd132, 0dBFAAD32AE04A9FD1;
	fma.rn.f64 	%fd143, %fd142, %fd132, 0d3FAE17813D66954F;
	fma.rn.f64 	%fd144, %fd143, %fd132, 0dBFB11089CA9A5BCD;
	fma.rn.f64 	%fd145, %fd144, %fd132, 0d3FB3B12B2DB51738;
	fma.rn.f64 	%fd146, %fd145, %fd132, 0dBFB745D022F8DC5C;
	fma.rn.f64 	%fd147, %fd146, %fd132, 0d3FBC71C709DFE927;
	fma.rn.f64 	%fd148, %fd147, %fd132, 0dBFC2492491FA1744;
	fma.rn.f64 	%fd149, %fd148, %fd132, 0d3FC99999999840D2;
	fma.rn.f64 	%fd150, %fd149, %fd132, 0dBFD555555555544C;
	mul.f64 	%fd151, %fd132, %fd150;
	fma.rn.f64 	%fd21, %fd151, %fd131, %fd131;
	@%p13 bra 	$L__BB0_12;
	{
	.reg .b32 %temp; 
	mov.b64 	{%temp, %r28}, %fd17;
	}
	setp.lt.s32 	%p16, %r28, 0;
	neg.f64 	%fd154, %fd21;
	selp.f64 	%fd155, %fd21, %fd154, %p16;
	add.f64 	%fd207, %fd155, 0d3FF921FB54442D18;
	bra.uni 	$L__BB0_13;
$L__BB0_12:
	{
	.reg .b32 %temp; 
	mov.b64 	{%temp, %r27}, %fd17;
	}
	setp.lt.s32 	%p15, %r27, 0;
	mov.f64 	%fd152, 0d400921FB54442D18;
	sub.f64 	%fd153, %fd152, %fd21;
	selp.f64 	%fd207, %fd153, %fd21, %p15;
$L__BB0_13:
	setp.neu.f64 	%p17, %fd20, 0d0000000000000000;
	@%p17 bra 	$L__BB0_15;
	{
	.reg .b32 %temp; 
	mov.b64 	{%temp, %r30}, %fd17;
	}
	setp.lt.s32 	%p20, %r30, 0;
	selp.f64 	%fd208, 0d400921FB54442D18, 0d0000000000000000, %p20;
	bra.uni 	$L__BB0_16;
$L__BB0_15:
	setp.eq.f64 	%p18, %fd18, %fd19;
	{
	.reg .b32 %temp; 
	mov.b64 	{%temp, %r29}, %fd17;
	}
	setp.lt.s32 	%p19, %r29, 0;
	selp.f64 	%fd156, 0d4002D97C7F3321D2, 0d3FE921FB54442D18, %p19;
	selp.f64 	%fd208, %fd156, %fd207, %p18;
$L__BB0_16:
	ld.param.u64 	%rd18, [_Z19solveGeodesicKerneldddPddiiS__param_7];
	ld.param.f64 	%fd198, [_Z19solveGeodesicKerneldddPddiiS__param_1];
	add.rn.f64 	%fd157, %fd18, %fd19;
	setp.nan.f64 	%p21, %fd157, %fd157;
	copysign.f64 	%fd158, %fd11, %fd208;
	selp.f64 	%fd159, %fd157, %fd158, %p21;
	shl.b32 	%r31, %r1, 1;
	cvta.to.global.u64 	%rd15, %rd18;
	mul.wide.s32 	%rd16, %r31, 8;
	add.s64 	%rd1, %rd15, %rd16;
	st.global.f64 	[%rd1], %fd159;
	setp.lt.s32 	%p22, %r12, 2;
	setp.gt.f64 	%p23, %fd5, %fd198;
	setp.gtu.f64 	%p32, %fd5, %fd35;
	setp.le.f64 	%p24, %fd5, %fd35;
	or.pred  	%p25, %p23, %p24;
	or.pred  	%p26, %p22, %p25;
	@%p26 bra 	$L__BB0_19;
	mov.b32 	%r36, 1;
$L__BB0_18:
	ld.param.f64 	%fd203, [_Z19solveGeodesicKerneldddPddiiS__param_4];
	ld.param.f64 	%fd199, [_Z19solveGeodesicKerneldddPddiiS__param_1];
	neg.f64 	%fd160, %fd211;
	mul.f64 	%fd161, %fd1, %fd211;
	mov.f64 	%fd162, 0d3FF0000000000000;
	sub.f64 	%fd163, %fd162, %fd161;
	mul.f64 	%fd164, %fd163, %fd160;
	mul.f64 	%fd165, %fd209, 0d3FE0000000000000;
	fma.rn.f64 	%fd166, %fd203, %fd165, %fd211;
	mul.f64 	%fd167, %fd164, 0d3FE0000000000000;
	fma.rn.f64 	%fd168, %fd203, %fd167, %fd209;
	neg.f64 	%fd169, %fd166;
	mul.f64 	%fd170, %fd1, %fd166;
	sub.f64 	%fd171, %fd162, %fd170;
	mul.f64 	%fd172, %fd171, %fd169;
	mul.f64 	%fd173, %fd168, 0d3FE0000000000000;
	fma.rn.f64 	%fd174, %fd203, %fd173, %fd211;
	mul.f64 	%fd175, %fd172, 0d3FE0000000000000;
	fma.rn.f64 	%fd176, %fd203, %fd175, %fd209;
	neg.f64 	%fd177, %fd174;
	mul.f64 	%fd178, %fd1, %fd174;
	sub.f64 	%fd179, %fd162, %fd178;
	mul.f64 	%fd180, %fd179, %fd177;
	fma.rn.f64 	%fd181, %fd203, %fd176, %fd211;
	fma.rn.f64 	%fd182, %fd203, %fd180, %fd209;
	mul.f64 	%fd183, %fd1, %fd181;
	sub.f64 	%fd184, %fd162, %fd183;
	add.f64 	%fd212, %fd203, %fd212;
	fma.rn.f64 	%fd185, %fd168, 0d4000000000000000, %fd209;
	fma.rn.f64 	%fd186, %fd176, 0d4000000000000000, %fd185;
	add.f64 	%fd187, %fd186, %fd182;
	mul.f64 	%fd188, %fd203, %fd187;
	div.rn.f64 	%fd189, %fd188, 0d4018000000000000;
	add.f64 	%fd211, %fd211, %fd189;
	fma.rn.f64 	%fd190, %fd172, 0d4000000000000000, %fd164;
	fma.rn.f64 	%fd191, %fd180, 0d4000000000000000, %fd190;
	mul.f64 	%fd192, %fd181, %fd184;
	sub.f64 	%fd193, %fd191, %fd192;
	mul.f64 	%fd194, %fd203, %fd193;
	div.rn.f64 	%fd195, %fd194, 0d4018000000000000;
	add.f64 	%fd209, %fd209, %fd195;
	add.s32 	%r36, %r36, 1;
	setp.lt.s32 	%p27, %r36, %r12;
	rcp.rn.f64 	%fd196, %fd211;
	setp.leu.f64 	%p28, %fd196, %fd199;
	setp.gtu.f64 	%p32, %fd196, %fd35;
	and.pred  	%p29, %p28, %p32;
	and.pred  	%p31, %p27, %p29;
	@%p31 bra 	$L__BB0_18;
$L__BB0_19:
	selp.f64 	%fd197, %fd212, 0d7FF8000000000000, %p32;
	st.global.f64 	[%rd1+8], %fd197;
$L__BB0_20:
	ret;

}
.func  (.param .align 16 .b8 func_retval0[16]) __internal_trig_reduction_slowpathd(
	.param .b64 __internal_trig_reduction_slowpathd_param_0
)
{
	.local .align 8 .b8 	__local_depot1[40];
	.reg .b64 	%SP;
	.reg .b64 	%SPL;
	.reg .pred 	%p<10>;
	.reg .b32 	%r<47>;
	.reg .b64 	%rd<74>;
	.reg .b64 	%fd<5>;

	mov.u64 	%SPL, __local_depot1;
	ld.param.f64 	%fd4, [__internal_trig_reduction_slowpathd_param_0];
	add.u64 	%rd1, %SPL, 0;
	{
	.reg .b32 %temp; 
	mov.b64 	{%temp, %r1}, %fd4;
	}
	shr.u32 	%r2, %r1, 20;
	and.b32  	%r3, %r2, 2047;
	setp.eq.s32 	%p1, %r3, 2047;
	mov.b32 	%r46, 0;
	@%p1 bra 	$L__BB1_9;
	add.s32 	%r20, %r3, -1024;
	mov.b64 	%rd20, %fd4;
	shl.b64 	%rd2, %rd20, 11;
	shr.u32 	%r4, %r20, 6;
	sub.s32 	%r45, 15, %r4;
	sub.s32 	%r21, 19, %r4;
	setp.lt.u32 	%p2, %r20, 128;
	selp.b32 	%r6, 18, %r21, %p2;
	setp.ge.s32 	%p3, %r45, %r6;
	mov.b64 	%rd70, 0;
	@%p3 bra 	$L__BB1_4;
	add.s32 	%r23, %r6, %r4;
	neg.s32 	%r43, %r23;
	or.b64  	%rd3, %rd2, -9223372036854775808;
	mov.b64 	%rd70, 0;
	mov.b32 	%r42, 0;
	mov.u64 	%rd25, __cudart_i2opi_d;
	mov.u32 	%r44, %r45;
$L__BB1_3:
	.pragma "nounroll";
	mul.wide.s32 	%rd22, %r42, 8;
	add.s64 	%rd23, %rd1, %rd22;
	mul.wide.s32 	%rd24, %r44, 8;
	add.s64 	%rd26, %rd25, %rd24;
	ld.global.nc.u64 	%rd27, [%rd26];
	{
	.reg .u32 %r0, %r1, %r2, %r3, %alo, %ahi, %blo, %bhi, %clo, %chi;
	mov.b64 	{%alo,%ahi}, %rd27;
	mov.b64 	{%blo,%bhi}, %rd3;
	mov.b64 	{%clo,%chi}, %rd70;
	mad.lo.cc.u32 	%r0, %alo, %blo, %clo;
	madc.hi.cc.u32 	%r1, %alo, %blo, %chi;
	madc.hi.u32 	%r2, %alo, %bhi, 0;
	mad.lo.cc.u32 	%r1, %alo, %bhi, %r1;
	madc.hi.cc.u32 	%r2, %ahi, %blo, %r2;
	madc.hi.u32 	%r3, %ahi, %bhi, 0;
	mad.lo.cc.u32 	%r1, %ahi, %blo, %r1;
	madc.lo.cc.u32 	%r2, %ahi, %bhi, %r2;
	addc.u32 	%r3, %r3, 0;
	mov.b64 	%rd28, {%r0,%r1};
	mov.b64 	%rd70, {%r2,%r3};
	}
	st.local.u64 	[%rd23], %rd28;
	add.s32 	%r44, %r44, 1;
	add.s32 	%r43, %r43, 1;
	add.s32 	%r42, %r42, 1;
	setp.ne.s32 	%p4, %r43, -15;
	mov.u32 	%r45, %r6;
	@%p4 bra 	$L__BB1_3;
$L__BB1_4:
	cvt.s64.s32 	%rd29, %r45;
	cvt.u64.u32 	%rd30, %r4;
	add.s64 	%rd31, %rd30, %rd29;
	shl.b64 	%rd32, %rd31, 3;
	add.s64 	%rd33, %rd1, %rd32;
	st.local.u64 	[%rd33+-120], %rd70;
	and.b32  	%r15, %r2, 63;
	ld.local.u64 	%rd72, [%rd1+16];
	ld.local.u64 	%rd71, [%rd1+24];
	setp.eq.s32 	%p5, %r15, 0;
	@%p5 bra 	$L__BB1_6;
	shl.b64 	%rd34, %rd71, %r15;
	shr.u64 	%rd35, %rd72, 1;
	xor.b32  	%r24, %r15, 63;
	shr.u64 	%rd36, %rd35, %r24;
	or.b64  	%rd71, %rd34, %rd36;
	ld.local.u64 	%rd37, [%rd1+8];
	shl.b64 	%rd38, %rd72, %r15;
	shr.u64 	%rd39, %rd37, 1;
	shr.u64 	%rd40, %rd39, %r24;
	or.b64  	%rd72, %rd38, %rd40;
$L__BB1_6:
	and.b32  	%r25, %r1, -2147483648;
	shr.u64 	%rd41, %rd71, 62;
	cvt.u32.u64 	%r26, %rd41;
	mov.b64 	{%r27, %r28}, %rd71;
	mov.b64 	{%r29, %r30}, %rd72;
	shf.l.wrap.b32 	%r31, %r30, %r27, 2;
	shf.l.wrap.b32 	%r32, %r27, %r28, 2;
	mov.b64 	%rd42, {%r31, %r32};
	shl.b64 	%rd43, %rd72, 2;
	shr.u64 	%rd44, %rd42, 63;
	cvt.u32.u64 	%r33, %rd44;
	add.s32 	%r34, %r33, %r26;
	setp.eq.s32 	%p6, %r25, 0;
	neg.s32 	%r35, %r34;
	selp.b32 	%r46, %r34, %r35, %p6;
	setp.gt.s64 	%p7, %rd42, -1;
	mov.b64 	%rd45, 0;
	{
	.reg .u32 %r0, %r1, %r2, %r3, %a0, %a1, %a2, %a3, %b0, %b1, %b2, %b3;
	mov.b64 	{%a0,%a1}, %rd45;
	mov.b64 	{%a2,%a3}, %rd45;
	mov.b64 	{%b0,%b1}, %rd43;
	mov.b64 	{%b2,%b3}, %rd42;
	sub.cc.u32 	%r0, %a0, %b0;
	subc.cc.u32 	%r1, %a1, %b1;
	subc.cc.u32 	%r2, %a2, %b2;
	subc.u32 	%r3, %a3, %b3;
	mov.b64 	%rd46, {%r0,%r1};
	mov.b64 	%rd47, {%r2,%r3};
	}
	xor.b32  	%r36, %r25, -2147483648;
	selp.b64 	%rd73, %rd42, %rd47, %p7;
	selp.b64 	%rd14, %rd43, %rd46, %p7;
	selp.b32 	%r17, %r25, %r36, %p7;
	clz.b64 	%r37, %rd73;
	cvt.u64.u32 	%rd15, %r37;
	setp.eq.s32 	%p8, %r37, 0;
	@%p8 bra 	$L__BB1_8;
	cvt.u32.u64 	%r38, %rd15;
	and.b32  	%r39, %r38, 63;
	shl.b64 	%rd48, %rd73, %r39;
	shr.u64 	%rd49, %rd14, 1;
	not.b32 	%r40, %r38;
	and.b32  	%r41, %r40, 63;
	shr.u64 	%rd50, %rd49, %r41;
	or.b64  	%rd73, %rd48, %rd50;
$L__BB1_8:
	mov.b64 	%rd51, -3958705157555305931;
	{
	.reg .u32 %r0, %r1, %r2, %r3, %alo, %ahi, %blo, %bhi;
	mov.b64 	{%alo,%ahi}, %rd73;
	mov.b64 	{%blo,%bhi}, %rd51;
	mul.lo.u32 	%r0, %alo, %blo;
	mul.hi.u32 	%r1, %alo, %blo;
	mad.lo.cc.u32 	%r1, %alo, %bhi, %r1;
	madc.hi.u32 	%r2, %alo, %bhi, 0;
	mad.lo.cc.u32 	%r1, %ahi, %blo, %r1;
	madc.hi.cc.u32 	%r2, %ahi, %blo, %r2;
	madc.hi.u32 	%r3, %ahi, %bhi, 0;
	mad.lo.cc.u32 	%r2, %ahi, %bhi, %r2;
	addc.u32 	%r3, %r3, 0;
	mov.b64 	%rd52, {%r0,%r1};
	mov.b64 	%rd53, {%r2,%r3};
	}
	setp.gt.s64 	%p9, %rd53, 0;
	{
	.reg .u32 %r0, %r1, %r2, %r3, %a0, %a1, %a2, %a3, %b0, %b1, %b2, %b3;
	mov.b64 	{%a0,%a1}, %rd52;
	mov.b64 	{%a2,%a3}, %rd53;
	mov.b64 	{%b0,%b1}, %rd52;
	mov.b64 	{%b2,%b3}, %rd53;
	add.cc.u32 	%r0, %a0, %b0;
	addc.cc.u32 	%r1, %a1, %b1;
	addc.cc.u32 	%r2, %a2, %b2;
	addc.u32 	%r3, %a3, %b3;
	mov.b64 	%rd54, {%r0,%r1};
	mov.b64 	%rd55, {%r2,%r3};
	}
	selp.b64 	%rd56, %rd55, %rd53, %p9;
	selp.s64 	%rd57, -1, 0, %p9;
	sub.s64 	%rd58, %rd57, %rd15;
	cvt.u64.u32 	%rd59, %r17;
	shl.b64 	%rd60, %rd59, 32;
	add.s64 	%rd61, %rd56, 1;
	shr.u64 	%rd62, %rd61, 10;
	add.s64 	%rd63, %rd62, 1;
	shr.u64 	%rd64, %rd63, 1;
	shl.b64 	%rd65, %rd58, 52;
	add.s64 	%rd66, %rd65, %rd64;
	add.s64 	%rd67, %rd66, 4602678819172646912;
	or.b64  	%rd68, %rd67, %rd60;
	mov.b64 	%fd4, %rd68;
$L__BB1_9:
	st.param.f64 	[func_retval0], %fd4;
	st.param.b32 	[func_retval0+8], %r46;
	ret;

}


// ===== COMPILED SASS (sm_100) =====

	.target	sm_100

	.elftype	@"ET_EXEC"


//--------------------- .note.nv.tkinfo           --------------------------
	.section	.note.nv.tkinfo,"",@"SHT_NOTE"
	.sectionflags	@"SHF_NOTE_NV_TKINFO"
	.tkinfo
        /*0018*/ 	.word	0x00000002
        /*0030*/ 	.string	""
        /*0030*/ 	.string	"ptxas"
        /*0030*/ 	.string	"Cuda compilation tools, release 13.0, V13.0.88"
        /*0030*/ 	.string	"Build cuda_13.0.r13.0/compiler.36424714_0"
        /*0030*/ 	.string	"-arch sm_100 -m 64 "



//--------------------- .note.nv.cuinfo           --------------------------
	.section	.note.nv.cuinfo,"",@"SHT_NOTE"
	.sectionflags	@"SHF_NOTE_NV_CUINFO"
        /*0018*/ 	.short	0x0002
        /*001a*/ 	.short	0x0064
        /*001c*/ 	.short	0x0082
	.zero		2


//--------------------- .nv.info                  --------------------------
	.section	.nv.info,"",@"SHT_CUDA_INFO"
	.align	4


	//----- nvinfo : EIATTR_REGCOUNT
	.align		4
        /*0000*/ 	.byte	0x04, 0x2f
        /*0002*/ 	.short	(.L_4 - .L_3)
	.align		4
.L_3:
        /*0004*/ 	.word	index@(_Z19solveGeodesicKerneldddPddiiS_)
        /*0008*/ 	.word	0x0000002e


	//----- nvinfo : EIATTR_FRAME_SIZE
	.align		4
.L_4:
        /*000c*/ 	.byte	0x04, 0x11
        /*000e*/ 	.short	(.L_6 - .L_5)
	.align		4
.L_5:
        /*0010*/ 	.word	index@($_Z19solveGeodesicKerneldddPddiiS_$__internal_trig_reduction_slowpathd)
        /*0014*/ 	.word	0x00000028


	//----- nvinfo : EIATTR_FRAME_SIZE
	.align		4
.L_6:
        /*0018*/ 	.byte	0x04, 0x11
        /*001a*/ 	.short	(.L_8 - .L_7)
	.align		4
.L_7:
        /*001c*/ 	.word	index@($__internal_1_$__cuda_sm20_div_rn_f64_full)
        /*0020*/ 	.word	0x00000028


	//----- nvinfo : EIATTR_FRAME_SIZE
	.align		4
.L_8:
        /*0024*/ 	.byte	0x04, 0x11
        /*0026*/ 	.short	(.L_10 - .L_9)
	.align		4
.L_9:
        /*0028*/ 	.word	index@($__internal_0_$__cuda_sm20_dblrcp_rn_slowpath_v3)
        /*002c*/ 	.word	0x00000028


	//----- nvinfo : EIATTR_FRAME_SIZE
	.align		4
.L_10:
        /*0030*/ 	.byte	0x04, 0x11
        /*0032*/ 	.short	(.L_12 - .L_11)
	.align		4
.L_11:
        /*0034*/ 	.word	index@(_Z19solveGeodesicKerneldddPddiiS_)
        /*0038*/ 	.word	0x00000028


	//----- nvinfo : EIATTR_MIN_STACK_SIZE
	.align		4
.L_12:
        /*003c*/ 	.byte	0x04, 0x12
        /*003e*/ 	.short	(.L_14 - .L_13)
	.align		4
.L_13:
        /*0040*/ 	.word	index@(_Z19solveGeodesicKerneldddPddiiS_)
        /*0044*/ 	.word	0x00000028
.L_14:


//--------------------- .nv.compat                --------------------------
	.section	.nv.compat,"",@"SHT_CUDA_COMPAT_INFO"
	.align	4
        /*0000*/ 	.byte	0x02, 0x09, 0x00, 0x00, 0x02, 0x02, 0x01, 0x00, 0x02, 0x05, 0x05, 0x00, 0x03, 0x07, 0x01, 0x01
        /*0010*/ 	.byte	0x02, 0x03, 0x00, 0x00, 0x02, 0x06, 0x01, 0x00, 0x04, 0x0b, 0x08, 0x00, 0x01, 0x00, 0x00, 0x00
        /*0020*/ 	.byte	0x00, 0x00, 0x00, 0x00


//--------------------- .nv.info._Z19solveGeodesicKerneldddPddiiS_ --------------------------
	.section	.nv.info._Z19solveGeodesicKerneldddPddiiS_,"",@"SHT_CUDA_INFO"
	.sectionflags	@""
	.align	4


	//----- nvinfo : EIATTR_CUDA_API_VERSION
	.align		4
        /*0000*/ 	.byte	0x04, 0x37
        /*0002*/ 	.short	(.L_16 - .L_15)
.L_15:
        /*0004*/ 	.word	0x00000082


	//----- nvinfo : EIATTR_KPARAM_INFO
	.align		4
.L_16:
        /*0008*/ 	.byte	0x04, 0x17
        /*000a*/ 	.short	(.L_18 - .L_17)
.L_17:
        /*000c*/ 	.word	0x00000000
        /*0010*/ 	.short	0x0007
        /*0012*/ 	.short	0x0030
        /*0014*/ 	.byte	0x00, 0xf5, 0x21, 0x00


	//----- nvinfo : EIATTR_KPARAM_INFO
	.align		4
.L_18:
        /*0018*/ 	.byte	0x04, 0x17
        /*001a*/ 	.short	(.L_20 - .L_19)
.L_19:
        /*001c*/ 	.word	0x00000000
        /*0020*/ 	.short	0x0006
        /*0022*/ 	.short	0x002c
        /*0024*/ 	.byte	0x00, 0xf0, 0x11, 0x00


	//----- nvinfo : EIATTR_KPARAM_INFO
	.align		4
.L_20:
        /*0028*/ 	.byte	0x04, 0x17
        /*002a*/ 	.short	(.L_22 - .L_21)
.L_21:
        /*002c*/ 	.word	0x00000000
        /*0030*/ 	.short	0x0005
        /*0032*/ 	.short	0x0028
        /*0034*/ 	.byte	0x00, 0xf0, 0x11, 0x00


	//----- nvinfo : EIATTR_KPARAM_INFO
	.align		4
.L_22:
        /*0038*/ 	.byte	0x04, 0x17
        /*003a*/ 	.short	(.L_24 - .L_23)
.L_23:
        /*003c*/ 	.word	0x00000000
        /*0040*/ 	.short	0x0004
        /*0042*/ 	.short	0x0020
        /*0044*/ 	.byte	0x00, 0xf0, 0x21, 0x00


	//----- nvinfo : EIATTR_KPARAM_INFO
	.align		4
.L_24:
        /*0048*/ 	.byte	0x04, 0x17
        /*004a*/ 	.short	(.L_26 - .L_25)
.L_25:
        /*004c*/ 	.word	0x00000000
        /*0050*/ 	.short	0x0003
        /*0052*/ 	.short	0x0018
        /*0054*/ 	.byte	0x00, 0xf5, 0x21, 0x00


	//----- nvinfo : EIATTR_KPARAM_INFO
	.align		4
.L_26:
        /*0058*/ 	.byte	0x04, 0x17
        /*005a*/ 	.short	(.L_28 - .L_27)
.L_27:
        /*005c*/ 	.word	0x00000000
        /*0060*/ 	.short	0x0002
        /*0062*/ 	.short	0x0010
        /*0064*/ 	.byte	0x00, 0xf0, 0x21, 0x00


	//----- nvinfo : EIATTR_KPARAM_INFO
	.align		4
.L_28:
        /*0068*/ 	.byte	0x04, 0x17
        /*006a*/ 	.short	(.L_30 - .L_29)
.L_29:
        /*006c*/ 	.word	0x00000000
        /*0070*/ 	.short	0x0001
        /*0072*/ 	.short	0x0008
        /*0074*/ 	.byte	0x00, 0xf0, 0x21, 0x00


	//----- nvinfo : EIATTR_KPARAM_INFO
	.align		4
.L_30:
        /*0078*/ 	.byte	0x04, 0x17
        /*007a*/ 	.short	(.L_32 - .L_31)
.L_31:
        /*007c*/ 	.word	0x00000000
        /*0080*/ 	.short	0x0000
        /*0082*/ 	.short	0x0000
        /*0084*/ 	.byte	0x00, 0xf0, 0x21, 0x00


	//----- nvinfo : EIATTR_SPARSE_MMA_MASK
	.align		4
.L_32:
        /*0088*/ 	.byte	0x03, 0x50
        /*008a*/ 	.short	0x0000


	//----- nvinfo : EIATTR_MAXREG_COUNT
	.align		4
        /*008c*/ 	.byte	0x03, 0x1b
        /*008e*/ 	.short	0x00ff


	//----- nvinfo : EIATTR_MERCURY_ISA_VERSION
	.align		4
        /*0090*/ 	.byte	0x03, 0x5f
        /*0092*/ 	.short	0x0101


	//----- nvinfo : EIATTR_VRC_CTA_INIT_COUNT
	.align		4
        /*0094*/ 	.byte	0x02, 0x4a
	.zero		1
	.zero		1


	//----- nvinfo : EIATTR_EXIT_INSTR_OFFSETS
	.align		4
        /*0098*/ 	.byte	0x04, 0x1c
        /*009a*/ 	.short	(.L_34 - .L_33)


	//   ....[0]....
.L_33:
        /*009c*/ 	.word	0x00000080


	//   ....[1]....
        /*00a0*/ 	.word	0x00001dc0


	//----- nvinfo : EIATTR_CRS_STACK_SIZE
	.align		4
.L_34:
        /*00a4*/ 	.byte	0x04, 0x1e
        /*00a6*/ 	.short	(.L_36 - .L_35)
.L_35:
        /*00a8*/ 	.word	0x00000000


	//----- nvinfo : EIATTR_CBANK_PARAM_SIZE
	.align		4
.L_36:
        /*00ac*/ 	.byte	0x03, 0x19
        /*00ae*/ 	.short	0x0038


	//----- nvinfo : EIATTR_PARAM_CBANK
	.align		4
        /*00b0*/ 	.byte	0x04, 0x0a
        /*00b2*/ 	.short	(.L_38 - .L_37)
	.align		4
.L_37:
        /*00b4*/ 	.word	index@(.nv.constant0._Z19solveGeodesicKerneldddPddiiS_)
        /*00b8*/ 	.short	0x0380
        /*00ba*/ 	.short	0x0038


	//----- nvinfo : EIATTR_SW_WAR
	.align		4
.L_38:
        /*00bc*/ 	.byte	0x04, 0x36
        /*00be*/ 	.short	(.L_40 - .L_39)
.L_39:
        /*00c0*/ 	.word	0x00000008
.L_40:


//--------------------- .nv.callgraph             --------------------------
	.section	.nv.callgraph,"",@"SHT_CUDA_CALLGRAPH"
	.align	4
	.sectionentsize	8
	.align		4
        /*0000*/ 	.word	0x00000000
	.align		4
        /*0004*/ 	.word	0xffffffff
	.align		4
        /*0008*/ 	.word	0x00000000
	.align		4
        /*000c*/ 	.word	0xfffffffe
	.align		4
        /*0010*/ 	.word	0x00000000
	.align		4
        /*0014*/ 	.word	0xfffffffd
	.align		4
        /*0018*/ 	.word	0x00000000
	.align		4
        /*001c*/ 	.word	0xfffffffc


//--------------------- .nv.constant3             --------------------------
	.section	.nv.constant3,"a",@progbits
	.align	8
.nv.constant3:
	.type		PI,@object
	.size		PI,(.L_0 - PI)
PI:
        /*0000*/ 	.byte	0x18, 0x2d, 0x44, 0x54, 0xfb, 0x21, 0x09, 0x40
.L_0:


//--------------------- .nv.constant4             --------------------------
	.section	.nv.constant4,"a",@progbits
	.align	8
	.align		8
.nv.constant4:
        /*0000*/ 	.dword	__cudart_i2opi_d
	.align		8
        /*0008*/ 	.dword	__cudart_sin_cos_coeffs


//--------------------- .text._Z19solveGeodesicKerneldddPddiiS_ --------------------------
	.section	.text._Z19solveGeodesicKerneldddPddiiS_,"ax",@progbits
	.align	128
        .global         _Z19solveGeodesicKerneldddPddiiS_
        .type           _Z19solveGeodesicKerneldddPddiiS_,@function
        .size           _Z19solveGeodesicKerneldddPddiiS_,(.L_x_37 - _Z19solveGeodesicKerneldddPddiiS_)
        .other          _Z19solveGeodesicKerneldddPddiiS_,@"STO_CUDA_ENTRY STV_DEFAULT"
_Z19solveGeodesicKerneldddPddiiS_:
.text._Z19solveGeodesicKerneldddPddiiS_:
[----:B------:R-:W0:Y:S01]  /*0000*/  LDC R1, c[0x0][0x37c] ;  /* 0x0000df00ff017b82 */ /* 0x000e220000000800 */
[----:B------:R-:W1:Y:S07]  /*0010*/  S2R R3, SR_TID.X ;  /* 0x0000000000037919 */ /* 0x000e6e0000002100 */
[----:B------:R-:W1:Y:S01]  /*0020*/  S2UR UR4, SR_CTAID.X ;  /* 0x00000000000479c3 */ /* 0x000e620000002500 */
[----:B------:R-:W2:Y:S01]  /*0030*/  LDCU UR5, c[0x0][0x3a8] ;  /* 0x00007500ff0577ac */ /* 0x000ea20008000800 */
[----:B0-----:R-:W-:-:S06]  /*0040*/  VIADD R1, R1, 0xffffffd8 ;  /* 0xffffffd801017836 */ /* 0x001fcc0000000000 */
[----:B------:R-:W1:Y:S02]  /*0050*/  LDC R26, c[0x0][0x360] ;  /* 0x0000d800ff1a7b82 */ /* 0x000e640000000800 */
[----:B-1----:R-:W-:-:S05]  /*0060*/  IMAD R26, R26, UR4, R3 ;  /* 0x000000041a1a7c24 */ /* 0x002fca000f8e0203 */
[----:B--2---:R-:W-:-:S13]  /*0070*/  ISETP.GE.AND P0, PT, R26, UR5, PT ;  /* 0x000000051a007c0c */ /* 0x004fda000bf06270 */
[----:B------:R-:W-:Y:S05]  /*0080*/  @P0 EXIT ;  /* 0x000000000000094d */ /* 0x000fea0003800000 */
[----:B------:R-:W0:Y:S01]  /*0090*/  LDC.64 R16, c[0x0][0x398] ;  /* 0x0000e600ff107b82 */ /* 0x000e220000000a00 */
[----:B------:R-:W1:Y:S01]  /*00a0*/  LDCU.64 UR4, c[0x0][0x358] ;  /* 0x00006b00ff0477ac */ /* 0x000e620008000a00 */
[----:B------:R-:W2:Y:S06]  /*00b0*/  LDCU.64 UR6, c[0x0][0x3a0] ;  /* 0x00007400ff0677ac */ /* 0x000eac0008000a00 */
[----:B------:R-:W3:Y:S08]  /*00c0*/  LDC.64 R10, c[0x0][0x380] ;  /* 0x0000e000ff0a7b82 */ /* 0x000ef00000000a00 */
[----:B------:R-:W4:Y:S01]  /*00d0*/  LDC.64 R14, c[0x0][0x390] ;  /* 0x0000e400ff0e7b82 */ /* 0x000f220000000a00 */
[----:B0-----:R-:W-:-:S06]  /*00e0*/  IMAD.WIDE R16, R26, 0x8, R16 ;  /* 0x000000081a107825 */ /* 0x001fcc00078e0210 */
[----:B-1----:R-:W5:Y:S01]  /*00f0*/  LDG.E.64 R16, desc[UR4][R16.64] ;  /* 0x0000000410107981 */ /* 0x002f62000c1e1b00 */
[----:B------:R-:W0:Y:S01]  /*0100*/  MUFU.RCP64H R13, 6 ;  /* 0x40180000000d7908 */ /* 0x000e220000001800 */
[----:B---3--:R-:W-:Y:S01]  /*0110*/  DMUL R10, R10, 1.5 ;  /* 0x3ff800000a0a7828 */ /* 0x008fe20000000000 */
[----:B------:R-:W-:Y:S01]  /*0120*/  IMAD.MOV.U32 R28, RZ, RZ, 0x0 ;  /* 0x00000000ff1c7424 */ /* 0x000fe200078e00ff */
[----:B------:R-:W-:Y:S01]  /*0130*/  BSSY.RECONVERGENT B0, `(.L_x_0) ;  /* 0x0000029000007945 */ /* 0x000fe20003800200 */
[----:B------:R-:W-:Y:S02]  /*0140*/  IMAD.MOV.U32 R29, RZ, RZ, 0x40180000 ;  /* 0x40180000ff1d7424 */ /* 0x000fe400078e00ff */
[----:B------:R-:W-:-:S03]  /*0150*/  IMAD.MOV.U32 R12, RZ, RZ, 0x1 ;  /* 0x00000001ff0c7424 */ /* 0x000fc600078e00ff */
[----:B----4-:R-:W-:-:S08]  /*0160*/  DFMA R24, -R10, R14, 1 ;  /* 0x3ff000000a18742b */ /* 0x010fd0000000010e */
[----:B------:R-:W-:Y:S02]  /*0170*/  DMUL R24, R24, -R14 ;  /* 0x8000000e18187228 */ /* 0x000fe40000000000 */
[----:B0-----:R-:W-:-:S06]  /*0180*/  DFMA R8, R12, -R28, 1 ;  /* 0x3ff000000c08742b */ /* 0x001fcc000000081c */
[----:B------:R-:W-:Y:S02]  /*0190*/  DMUL R4, R24, 0.5 ;  /* 0x3fe0000018047828 */ /* 0x000fe40000000000 */
[----:B------:R-:W-:-:S08]  /*01a0*/  DFMA R18, R8, R8, R8 ;  /* 0x000000080812722b */ /* 0x000fd00000000008 */
[----:B------:R-:W-:Y:S02]  /*01b0*/  DFMA R18, R12, R18, R12 ;  /* 0x000000120c12722b */ /* 0x000fe4000000000c */
[----:B--2---:R-:W-:Y:S02]  /*01c0*/  DADD R12, RZ, UR6 ;  /* 0x00000006ff0c7e29 */ /* 0x004fe40008000000 */
[----:B-----5:R-:W-:Y:S02]  /*01d0*/  DMUL R2, R16, 0.5 ;  /* 0x3fe0000010027828 */ /* 0x020fe40000000000 */
[----:B------:R-:W-:-:S06]  /*01e0*/  DFMA R4, R4, UR6, R16 ;  /* 0x0000000604047c2b */ /* 0x000fcc0008000010 */
[----:B------:R-:W-:Y:S02]  /*01f0*/  DFMA R2, R2, UR6, R14 ;  /* 0x0000000602027c2b */ /* 0x000fe4000800000e */
[C---:B------:R-:W-:Y:S02]  /*0200*/  DMUL R6, R4.reuse, 0.5 ;  /* 0x3fe0000004067828 */ /* 0x040fe40000000000 */
[----:B------:R-:W-:-:S04]  /*0210*/  DFMA R8, R4, 2, R16 ;  /* 0x400000000408782b */ /* 0x000fc80000000010 */
[----:B------:R-:W-:Y:S02]  /*0220*/  DFMA R22, -R10, R2, 1 ;  /* 0x3ff000000a16742b */ /* 0x000fe40000000102 */
[----:B------:R-:W-:-:S06]  /*0230*/  DFMA R6, R6, UR6, R14 ;  /* 0x0000000606067c2b */ /* 0x000fcc000800000e */
[----:B------:R-:W-:Y:S02]  /*0240*/  DMUL R22, R2, -R22 ;  /* 0x8000001602167228 */ /* 0x000fe40000000000 */
[----:B------:R-:W-:-:S06]  /*0250*/  DFMA R20, -R10, R6, 1 ;  /* 0x3ff000000a14742b */ /* 0x000fcc0000000106 */
[----:B------:R-:W-:Y:S02]  /*0260*/  DMUL R2, R22, 0.5 ;  /* 0x3fe0000016027828 */ /* 0x000fe40000000000 */
[----:B------:R-:W-:Y:S02]  /*0270*/  DMUL R20, R6, -R20 ;  /* 0x8000001406147228 */ /* 0x000fe40000000000 */
[----:B------:R-:W-:-:S04]  /*0280*/  DFMA R6, R18, -R28, 1 ;  /* 0x3ff000001206742b */ /* 0x000fc8000000081c */
[--C-:B------:R-:W-:Y:S02]  /*0290*/  DFMA R4, R2, UR6, R16.reuse ;  /* 0x0000000602047c2b */ /* 0x100fe40008000010 */
[----:B------:R-:W-:Y:S02]  /*02a0*/  DFMA R2, R20, UR6, R16 ;  /* 0x0000000614027c2b */ /* 0x000fe40008000010 */
[----:B------:R-:W-:-:S04]  /*02b0*/  DFMA R6, R18, R6, R18 ;  /* 0x000000061206722b */ /* 0x000fc80000000012 */
[C---:B------:R-:W-:Y:S02]  /*02c0*/  DFMA R8, R4.reuse, 2, R8 ;  /* 0x400000000408782b */ /* 0x040fe40000000008 */
[----:B------:R-:W-:-:S06]  /*02d0*/  DFMA R14, R4, UR6, R14 ;  /* 0x00000006040e7c2b */ /* 0x000fcc000800000e */
[----:B------:R-:W-:Y:S02]  /*02e0*/  DADD R2, R2, R8 ;  /* 0x0000000002027229 */ /* 0x000fe40000000008 */
[----:B------:R-:W-:-:S06]  /*02f0*/  DFMA R18, -R10, R14, 1 ;  /* 0x3ff000000a12742b */ /* 0x000fcc000000010e */
[----:B------:R-:W-:-:S08]  /*0300*/  DMUL R34, R2, UR6 ;  /* 0x0000000602227c28 */ /* 0x000fd00008000000 */
[----:B------:R-:W-:Y:S02]  /*0310*/  DMUL R2, R34, R6 ;  /* 0x0000000622027228 */ /* 0x000fe40000000000 */
[----:B------:R-:W-:-:S06]  /*0320*/  FSETP.GEU.AND P1, PT, |R35|, 6.5827683646048100446e-37, PT ;  /* 0x036000002300780b */ /* 0x000fcc0003f2e200 */
[----:B------:R-:W-:-:S08]  /*0330*/  DFMA R8, R2, -6, R34 ;  /* 0xc01800000208782b */ /* 0x000fd00000000022 */
[----:B------:R-:W-:-:S10]  /*0340*/  DFMA R2, R6, R8, R2 ;  /* 0x000000080602722b */ /* 0x000fd40000000002 */
[----:B------:R-:W-:-:S05]  /*0350*/  FFMA R0, RZ, 2.375, R3 ;  /* 0x40180000ff007823 */ /* 0x000fca0000000003 */
[----:B------:R-:W-:-:S13]  /*0360*/  FSETP.GT.AND P0, PT, |R0|, 1.469367938527859385e-39, PT ;  /* 0x001000000000780b */ /* 0x000fda0003f04200 */
[----:B------:R-:W-:Y:S05]  /*0370*/  @P0 BRA P1, `(.L_x_1) ;  /* 0x0000000000100947 */ /* 0x000fea0000800000 */
[----:B------:R-:W-:Y:S01]  /*0380*/  IMAD.MOV.U32 R32, RZ, RZ, RZ ;  /* 0x000000ffff207224 */ /* 0x000fe200078e00ff */
[----:B------:R-:W-:Y:S01]  /*0390*/  MOV R0, 0x3c0 ;  /* 0x000003c000007802 */ /* 0x000fe20000000f00 */
[----:B------:R-:W-:-:S07]  /*03a0*/  IMAD.MOV.U32 R33, RZ, RZ, 0x40180000 ;  /* 0x40180000ff217424 */ /* 0x000fce00078e00ff */
[----:B------:R-:W-:Y:S05]  /*03b0*/  CALL.REL.NOINC `($__internal_1_$__cuda_sm20_div_rn_f64_full) ;  /* 0x0000001c00247944 */ /* 0x000fea0003c00000 */
.L_x_1:
[----:B------:R-:W-:Y:S05]  /*03c0*/  BSYNC.RECONVERGENT B0 ;  /* 0x0000000000007941 */ /* 0x000fea0003800200 */
.L_x_0:
[----:B------:R-:W0:Y:S01]  /*03d0*/  MUFU.RCP64H R5, 6 ;  /* 0x4018000000057908 */ /* 0x000e220000001800 */
[----:B------:R-:W-:Y:S01]  /*03e0*/  IMAD.MOV.U32 R6, RZ, RZ, 0x0 ;  /* 0x00000000ff067424 */ /* 0x000fe200078e00ff */
[----:B------:R-:W-:Y:S01]  /*03f0*/  DFMA R22, R22, 2, R24 ;  /* 0x400000001616782b */ /* 0x000fe20000000018 */
[----:B------:R-:W-:Y:S01]  /*0400*/  IMAD.MOV.U32 R7, RZ, RZ, 0x40180000 ;  /* 0x40180000ff077424 */ /* 0x000fe200078e00ff */
[----:B------:R-:W1:Y:S01]  /*0410*/  LDCU.64 UR6, c[0x0][0x3a0] ;  /* 0x00007400ff0677ac */ /* 0x000e620008000a00 */
[----:B------:R-:W-:Y:S01]  /*0420*/  IMAD.MOV.U32 R4, RZ, RZ, 0x1 ;  /* 0x00000001ff047424 */ /* 0x000fe200078e00ff */
[----:B------:R-:W-:Y:S04]  /*0430*/  BSSY.RECONVERGENT B0, `(.L_x_2) ;  /* 0x0000018000007945 */ /* 0x000fe80003800200 */
[----:B------:R-:W-:-:S02]  /*0440*/  DFMA R22, R20, 2, R22 ;  /* 0x400000001416782b */ /* 0x000fc40000000016 */
[----:B0-----:R-:W-:-:S06]  /*0450*/  DFMA R8, R4, -R6, 1 ;  /* 0x3ff000000408742b */ /* 0x001fcc0000000806 */
[----:B------:R-:W-:Y:S02]  /*0460*/  DFMA R18, -R14, R18, R22 ;  /* 0x000000120e12722b */ /* 0x000fe40000000116 */
[----:B------:R-:W-:-:S06]  /*0470*/  DFMA R8, R8, R8, R8 ;  /* 0x000000080808722b */ /* 0x000fcc0000000008 */
[----:B-1----:R-:W-:Y:S01]  /*0480*/  DMUL R34, R18, UR6 ;  /* 0x0000000612227c28 */ /* 0x002fe20008000000 */
[----:B------:R-:W0:Y:S01]  /*0490*/  LDCU.64 UR6, c[0x0][0x390] ;  /* 0x00007200ff0677ac */ /* 0x000e220008000a00 */
[----:B------:R-:W-:-:S08]  /*04a0*/  DFMA R8, R4, R8, R4 ;  /* 0x000000080408722b */ /* 0x000fd00000000004 */
[----:B------:R-:W-:Y:S01]  /*04b0*/  FSETP.GEU.AND P1, PT, |R35|, 6.5827683646048100446e-37, PT ;  /* 0x036000002300780b */ /* 0x000fe20003f2e200 */
[----:B------:R-:W-:Y:S02]  /*04c0*/  DFMA R6, R8, -R6, 1 ;  /* 0x3ff000000806742b */ /* 0x000fe40000000806 */
[----:B0-----:R-:W-:-:S06]  /*04d0*/  DADD R14, R2, UR6 ;  /* 0x00000006020e7e29 */ /* 0x001fcc0008000000 */
[----:B------:R-:W-:-:S08]  /*04e0*/  DFMA R8, R8, R6, R8 ;  /* 0x000000060808722b */ /* 0x000fd00000000008 */
[----:B------:R-:W-:-:S08]  /*04f0*/  DMUL R4, R8, R34 ;  /* 0x0000002208047228 */ /* 0x000fd00000000000 */
        /* <DEDUP_REMOVED lines=9> */
[----:B------:R-:W-:Y:S02]  /*0590*/  IMAD.MOV.U32 R4, RZ, RZ, R2 ;  /* 0x000000ffff047224 */ /* 0x000fe400078e0002 */
[----:B------:R-:W-:-:S07]  /*05a0*/  IMAD.MOV.U32 R5, RZ, RZ, R3 ;  /* 0x000000ffff057224 */ /* 0x000fce00078e0003 */
.L_x_3:
[----:B------:R-:W-:Y:S05]  /*05b0*/  BSYNC.RECONVERGENT B0 ;  /* 0x0000000000007941 */ /* 0x000fea0003800200 */
.L_x_2:
[----:B------:R-:W0:Y:S01]  /*05c0*/  MUFU.RCP64H R3, R15 ;  /* 0x0000000f00037308 */ /* 0x000e220000001800 */
[----:B------:R-:W-:Y:S01]  /*05d0*/  VIADD R2, R15, 0x300402 ;  /* 0x003004020f027836 */ /* 0x000fe20000000000 */
[----:B------:R-:W-:Y:S01]  /*05e0*/  BSSY.RECONVERGENT B0, `(.L_x_4) ;  /* 0x0000011000007945 */ /* 0x000fe20003800200 */
[----:B------:R-:W-:-:S03]  /*05f0*/  DADD R16, R16, R4 ;  /* 0x0000000010107229 */ /* 0x000fc60000000004 */
[----:B------:R-:W-:Y:S01]  /*0600*/  FSETP.GEU.AND P0, PT, |R2|, 5.8789094863358348022e-39, PT ;  /* 0x004004020200780b */ /* 0x000fe20003f0e200 */
[----:B0-----:R-:W-:-:S08]  /*0610*/  DFMA R6, -R14, R2, 1 ;  /* 0x3ff000000e06742b */ /* 0x001fd00000000102 */
[----:B------:R-:W-:-:S08]  /*0620*/  DFMA R6, R6, R6, R6 ;  /* 0x000000060606722b */ /* 0x000fd00000000006 */
[----:B------:R-:W-:-:S08]  /*0630*/  DFMA R6, R2, R6, R2 ;  /* 0x000000060206722b */ /* 0x000fd00000000002 */
[----:B------:R-:W-:-:S08]  /*0640*/  DFMA R20, -R14, R6, 1 ;  /* 0x3ff000000e14742b */ /* 0x000fd00000000106 */
[----:B------:R-:W-:Y:S01]  /*0650*/  DFMA R20, R6, R20, R6 ;  /* 0x000000140614722b */ /* 0x000fe20000000006 */
[----:B------:R-:W-:Y:S10]  /*0660*/  @P0 BRA `(.L_x_5) ;  /* 0x0000000000200947 */ /* 0x000ff40003800000 */
[----:B------:R-:W-:Y:S01]  /*0670*/  LOP3.LUT R0, R15, 0x7fffffff, RZ, 0xc0, !PT ;  /* 0x7fffffff0f007812 */ /* 0x000fe200078ec0ff */
[----:B------:R-:W-:Y:S02]  /*0680*/  IMAD.MOV.U32 R2, RZ, RZ, R14 ;  /* 0x000000ffff027224 */ /* 0x000fe400078e000e */
[----:B------:R-:W-:Y:S02]  /*0690*/  IMAD.MOV.U32 R3, RZ, RZ, R15 ;  /* 0x000000ffff037224 */ /* 0x000fe400078e000f */
[----:B------:R-:W-:Y:S01]  /*06a0*/  VIADD R6, R0, 0xfff00000 ;  /* 0xfff0000000067836 */ /* 0x000fe20000000000 */
[----:B------:R-:W-:-:S07]  /*06b0*/  MOV R0, 0x6d0 ;  /* 0x000006d000007802 */ /* 0x000fce0000000f00 */
[----:B------:R-:W-:Y:S05]  /*06c0*/  CALL.REL.NOINC `($__internal_0_$__cuda_sm20_dblrcp_rn_slowpath_v3) ;  /* 0x0000001400c07944 */ /* 0x000fea0003c00000 */
[----:B------:R-:W-:Y:S02]  /*06d0*/  IMAD.MOV.U32 R20, RZ, RZ, R4 ;  /* 0x000000ffff147224 */ /* 0x000fe400078e0004 */
[----:B------:R-:W-:-:S07]  /*06e0*/  IMAD.MOV.U32 R21, RZ, RZ, R5 ;  /* 0x000000ffff157224 */ /* 0x000fce00078e0005 */
.L_x_5:
[----:B------:R-:W-:Y:S05]  /*06f0*/  BSYNC.RECONVERGENT B0 ;  /* 0x0000000000007941 */ /* 0x000fea0003800200 */
.L_x_4:
[----:B------:R-:W-:-:S14]  /*0700*/  DSETP.NEU.AND P0, PT, |R12|, +INF , PT ;  /* 0x7ff000000c00742a */ /* 0x000fdc0003f0d200 */
[----:B------:R-:W-:Y:S01]  /*0710*/  @!P0 DMUL R2, RZ, R12 ;  /* 0x0000000cff028228 */ /* 0x000fe20000000000 */
[----:B------:R-:W-:Y:S01]  /*0720*/  @!P0 IMAD.MOV.U32 R0, RZ, RZ, RZ ;  /* 0x000000ffff008224 */ /* 0x000fe200078e00ff */
[----:B------:R-:W-:Y:S09]  /*0730*/  @!P0 BRA `(.L_x_6) ;  /* 0x0000000000508947 */ /* 0x000ff20003800000 */
[----:B------:R-:W-:Y:S01]  /*0740*/  UMOV UR6, 0x6dc9c883 ;  /* 0x6dc9c88300067882 */ /* 0x000fe20000000000 */
[----:B------:R-:W-:Y:S01]  /*0750*/  UMOV UR7, 0x3fe45f30 ;  /* 0x3fe45f3000077882 */ /* 0x000fe20000000000 */
[C---:B------:R-:W-:Y:S02]  /*0760*/  DSETP.GE.AND P0, PT, |R12|.reuse, 2.14748364800000000000e+09, PT ;  /* 0x41e000000c00742a */ /* 0x040fe40003f06200 */
[----:B------:R-:W-:Y:S01]  /*0770*/  DMUL R4, R12, UR6 ;  /* 0x000000060c047c28 */ /* 0x000fe20008000000 */
[----:B------:R-:W-:Y:S01]  /*0780*/  UMOV UR6, 0x54442d18 ;  /* 0x54442d1800067882 */ /* 0x000fe20000000000 */
[----:B------:R-:W-:-:S04]  /*0790*/  UMOV UR7, 0x3ff921fb ;  /* 0x3ff921fb00077882 */ /* 0x000fc80000000000 */
[----:B------:R-:W0:Y:S08]  /*07a0*/  F2I.F64 R0, R4 ;  /* 0x0000000400007311 */ /* 0x000e300000301100 */
[----:B0-----:R-:W0:Y:S02]  /*07b0*/  I2F.F64 R2, R0 ;  /* 0x0000000000027312 */ /* 0x001e240000201c00 */
[----:B0-----:R-:W-:Y:S01]  /*07c0*/  DFMA R6, R2, -UR6, R12 ;  /* 0x8000000602067c2b */ /* 0x001fe2000800000c */
[----:B------:R-:W-:Y:S01]  /*07d0*/  UMOV UR6, 0x33145c00 ;  /* 0x33145c0000067882 */ /* 0x000fe20000000000 */
[----:B------:R-:W-:-:S06]  /*07e0*/  UMOV UR7, 0x3c91a626 ;  /* 0x3c91a62600077882 */ /* 0x000fcc0000000000 */
[----:B------:R-:W-:Y:S01]  /*07f0*/  DFMA R6, R2, -UR6, R6 ;  /* 0x8000000602067c2b */ /* 0x000fe20008000006 */
[----:B------:R-:W-:Y:S01]  /*0800*/  UMOV UR6, 0x252049c0 ;  /* 0x252049c000067882 */ /* 0x000fe20000000000 */
[----:B------:R-:W-:-:S06]  /*0810*/  UMOV UR7, 0x397b839a ;  /* 0x397b839a00077882 */ /* 0x000fcc0000000000 */
[----:B------:R-:W-:Y:S01]  /*0820*/  DFMA R2, R2, -UR6, R6 ;  /* 0x8000000602027c2b */ /* 0x000fe20008000006 */
[----:B------:R-:W-:Y:S10]  /*0830*/  @!P0 BRA `(.L_x_6) ;  /* 0x0000000000108947 */ /* 0x000ff40003800000 */
[----:B------:R-:W-:Y:S01]  /*0840*/  IMAD.MOV.U32 R2, RZ, RZ, R12 ;  /* 0x000000ffff027224 */ /* 0x000fe200078e000c */
[----:B------:R-:W-:Y:S01]  /*0850*/  MOV R22, 0x880 ;  /* 0x0000088000167802 */ /* 0x000fe20000000f00 */
[----:B------:R-:W-:-:S07]  /*0860*/  IMAD.MOV.U32 R24, RZ, RZ, R13 ;  /* 0x000000ffff187224 */ /* 0x000fce00078e000d */
[----:B------:R-:W-:Y:S05]  /*0870*/  CALL.REL.NOINC `($_Z19solveGeodesicKerneldddPddiiS_$__internal_trig_reduction_slowpathd) ;  /* 0x0000001c00747944 */ /* 0x000fea0003c00000 */
.L_x_6:
[----:B------:R-:W0:Y:S01]  /*0880*/  LDCU.64 UR6, c[0x4][0x8] ;  /* 0x01000100ff0677ac */ /* 0x000e220008000a00 */
[----:B------:R-:W-:-:S05]  /*0890*/  IMAD.SHL.U32 R4, R0, 0x40, RZ ;  /* 0x0000004000047824 */ /* 0x000fca00078e00ff */
[----:B------:R-:W-:-:S04]  /*08a0*/  LOP3.LUT R4, R4, 0x40, RZ, 0xc0, !PT ;  /* 0x0000004004047812 */ /* 0x000fc800078ec0ff */
[----:B0-----:R-:W-:-:S05]  /*08b0*/  IADD3 R18, P0, PT, R4, UR6, RZ ;  /* 0x0000000604127c10 */ /* 0x001fca000ff1e0ff */
[----:B------:R-:W-:-:S05]  /*08c0*/  IMAD.X R19, RZ, RZ, UR7, P0 ;  /* 0x00000007ff137e24 */ /* 0x000fca00080e06ff */
[----:B------:R-:W2:Y:S04]  /*08d0*/  LDG.E.128.CONSTANT R4, desc[UR4][R18.64] ;  /* 0x0000000412047981 */ /* 0x000ea8000c1e9d00 */
[----:B------:R-:W3:Y:S04]  /*08e0*/  LDG.E.128.CONSTANT R28, desc[UR4][R18.64+0x10] ;  /* 0x00001004121c7981 */ /* 0x000ee8000c1e9d00 */
[----:B------:R-:W4:Y:S01]  /*08f0*/  LDG.E.128.CONSTANT R32, desc[UR4][R18.64+0x20] ;  /* 0x0000200412207981 */ /* 0x000f22000c1e9d00 */
[----:B------:R-:W-:Y:S01]  /*0900*/  LOP3.LUT R8, R0, 0x1, RZ, 0xc0, !PT ;  /* 0x0000000100087812 */ /* 0x000fe200078ec0ff */
[----:B------:R-:W-:Y:S01]  /*0910*/  IMAD.MOV.U32 R22, RZ, RZ, 0x20fd8164 ;  /* 0x20fd8164ff167424 */ /* 0x000fe200078e00ff */
[----:B------:R-:W-:Y:S01]  /*0920*/  DSETP.NEU.AND P1, PT, |R12|, +INF , PT ;  /* 0x7ff000000c00742a */ /* 0x000fe20003f2d200 */
[----:B------:R-:W-:Y:S01]  /*0930*/  IMAD.MOV.U32 R23, RZ, RZ, 0x3da8ff83 ;  /* 0x3da8ff83ff177424 */ /* 0x000fe200078e00ff */
[----:B------:R-:W-:Y:S01]  /*0940*/  ISETP.NE.U32.AND P0, PT, R8, 0x1, PT ;  /* 0x000000010800780c */ /* 0x000fe20003f05070 */
[----:B------:R-:W-:-:S03]  /*0950*/  DMUL R8, R2, R2 ;  /* 0x0000000202087228 */ /* 0x000fc60000000000 */
[----:B------:R-:W-:Y:S02]  /*0960*/  FSEL R22, R22, -8.06006814911005101289e+34, !P0 ;  /* 0xf9785eba16167808 */ /* 0x000fe40004000000 */
[----:B------:R-:W-:-:S06]  /*0970*/  FSEL R23, -R23, 0.11223486810922622681, !P0 ;  /* 0x3de5db6517177808 */ /* 0x000fcc0004000100 */
[----:B--2---:R-:W-:-:S08]  /*0980*/  DFMA R4, R8, R22, R4 ;  /* 0x000000160804722b */ /* 0x004fd00000000004 */
[----:B------:R-:W-:-:S08]  /*0990*/  DFMA R4, R8, R4, R6 ;  /* 0x000000040804722b */ /* 0x000fd00000000006 */
[----:B---3--:R-:W-:-:S08]  /*09a0*/  DFMA R4, R8, R4, R28 ;  /* 0x000000040804722b */ /* 0x008fd0000000001c */
[----:B------:R-:W-:-:S08]  /*09b0*/  DFMA R4, R8, R4, R30 ;  /* 0x000000040804722b */ /* 0x000fd0000000001e */
[----:B----4-:R-:W-:-:S08]  /*09c0*/  DFMA R4, R8, R4, R32 ;  /* 0x000000040804722b */ /* 0x010fd00000000020 */
[----:B------:R-:W-:-:S08]  /*09d0*/  DFMA R4, R8, R4, R34 ;  /* 0x000000040804722b */ /* 0x000fd00000000022 */
[----:B------:R-:W-:Y:S02]  /*09e0*/  DFMA R2, R4, R2, R2 ;  /* 0x000000020402722b */ /* 0x000fe40000000002 */
[----:B------:R-:W-:-:S10]  /*09f0*/  DFMA R4, R8, R4, 1 ;  /* 0x3ff000000804742b */ /* 0x000fd40000000004 */
[----:B------:R-:W-:Y:S02]  /*0a00*/  FSEL R4, R4, R2, !P0 ;  /* 0x0000000204047208 */ /* 0x000fe40004000000 */
[----:B------:R-:W-:Y:S02]  /*0a10*/  FSEL R5, R5, R3, !P0 ;  /* 0x0000000305057208 */ /* 0x000fe40004000000 */
[----:B------:R-:W-:Y:S01]  /*0a20*/  LOP3.LUT P0, RZ, R0, 0x2, RZ, 0xc0, !PT ;  /* 0x0000000200ff7812 */ /* 0x000fe2000780c0ff */
[----:B------:R-:W-:-:S03]  /*0a30*/  @!P1 IMAD.MOV.U32 R0, RZ, RZ, 0x1 ;  /* 0x00000001ff009424 */ /* 0x000fc600078e00ff */
[----:B------:R-:W-:-:S10]  /*0a40*/  DADD R2, RZ, -R4 ;  /* 0x00000000ff027229 */ /* 0x000fd40000000804 */
[----:B------:R-:W-:Y:S02]  /*0a50*/  FSEL R18, R4, R2, !P0 ;  /* 0x0000000204127208 */ /* 0x000fe40004000000 */
[----:B------:R-:W-:Y:S01]  /*0a60*/  FSEL R19, R5, R3, !P0 ;  /* 0x0000000305137208 */ /* 0x000fe20004000000 */
[----:B------:R-:W-:-:S05]  /*0a70*/  @!P1 DMUL R2, RZ, R12 ;  /* 0x0000000cff029228 */ /* 0x000fca0000000000 */
[----:B------:R-:W-:Y:S01]  /*0a80*/  DMUL R18, R20, R18 ;  /* 0x0000001214127228 */ /* 0x000fe20000000000 */
[----:B------:R-:W-:Y:S10]  /*0a90*/  @!P1 BRA `(.L_x_7) ;  /* 0x0000000000549947 */ /* 0x000ff40003800000 */
        /* <DEDUP_REMOVED lines=20> */
.L_x_8:
[----:B------:R-:W-:-:S07]  /*0be0*/  VIADD R0, R0, 0x1 ;  /* 0x0000000100007836 */ /* 0x000fce0000000000 */
.L_x_7:
[----:B------:R-:W0:Y:S01]  /*0bf0*/  LDCU.64 UR6, c[0x4][0x8] ;  /* 0x01000100ff0677ac */ /* 0x000e220008000a00 */
[----:B------:R-:W-:-:S05]  /*0c00*/  IMAD.SHL.U32 R4, R0, 0x40, RZ ;  /* 0x0000004000047824 */ /* 0x000fca00078e00ff */
[----:B------:R-:W-:-:S04]  /*0c10*/  LOP3.LUT R4, R4, 0x40, RZ, 0xc0, !PT ;  /* 0x0000004004047812 */ /* 0x000fc800078ec0ff */
[----:B0-----:R-:W-:-:S05]  /*0c20*/  IADD3 R22, P0, PT, R4, UR6, RZ ;  /* 0x0000000604167c10 */ /* 0x001fca000ff1e0ff */
[----:B------:R-:W-:-:S05]  /*0c30*/  IMAD.X R23, RZ, RZ, UR7, P0 ;  /* 0x00000007ff177e24 */ /* 0x000fca00080e06ff */
[----:B------:R-:W2:Y:S04]  /*0c40*/  LDG.E.128.CONSTANT R4, desc[UR4][R22.64] ;  /* 0x0000000416047981 */ /* 0x000ea8000c1e9d00 */
[----:B------:R-:W3:Y:S04]  /*0c50*/  LDG.E.128.CONSTANT R28, desc[UR4][R22.64+0x10] ;  /* 0x00001004161c7981 */ /* 0x000ee8000c1e9d00 */
[----:B------:R0:W4:Y:S01]  /*0c60*/  LDG.E.128.CONSTANT R32, desc[UR4][R22.64+0x20] ;  /* 0x0000200416207981 */ /* 0x000122000c1e9d00 */
[----:B------:R-:W-:Y:S01]  /*0c70*/  LOP3.LUT R8, R0, 0x1, RZ, 0xc0, !PT ;  /* 0x0000000100087812 */ /* 0x000fe200078ec0ff */
[----:B------:R-:W-:-:S02]  /*0c80*/  IMAD.MOV.U32 R24, RZ, RZ, 0x20fd8164 ;  /* 0x20fd8164ff187424 */ /* 0x000fc400078e00ff */
[----:B------:R-:W-:Y:S01]  /*0c90*/  IMAD.MOV.U32 R25, RZ, RZ, 0x3da8ff83 ;  /* 0x3da8ff83ff197424 */ /* 0x000fe200078e00ff */
[----:B------:R-:W-:Y:S01]  /*0ca0*/  ISETP.NE.U32.AND P0, PT, R8, 0x1, PT ;  /* 0x000000010800780c */ /* 0x000fe20003f05070 */
[----:B------:R-:W-:-:S03]  /*0cb0*/  DMUL R8, R2, R2 ;  /* 0x0000000202087228 */ /* 0x000fc60000000000 */
[----:B------:R-:W-:Y:S02]  /*0cc0*/  FSEL R24, R24, -8.06006814911005101289e+34, !P0 ;  /* 0xf9785eba18187808 */ /* 0x000fe40004000000 */
[----:B------:R-:W-:-:S06]  /*0cd0*/  FSEL R25, -R25, 0.11223486810922622681, !P0 ;  /* 0x3de5db6519197808 */ /* 0x000fcc0004000100 */
[C---:B--2---:R-:W-:Y:S01]  /*0ce0*/  DFMA R24, R8.reuse, R24, R4 ;  /* 0x000000180818722b */ /* 0x044fe20000000004 */
[----:B------:R-:W0:Y:S07]  /*0cf0*/  LDC R4, c[0x0][0x394] ;  /* 0x0000e500ff047b82 */ /* 0x000e2e0000000800 */
[----:B------:R-:W-:-:S08]  /*0d00*/  DFMA R6, R8, R24, R6 ;  /* 0x000000180806722b */ /* 0x000fd00000000006 */
[C---:B---3--:R-:W-:Y:S02]  /*0d10*/  DFMA R28, R8.reuse, R6, R28 ;  /* 0x00000006081c722b */ /* 0x048fe4000000001c */
[----:B------:R-:W1:Y:S06]  /*0d20*/  LDC.64 R6, c[0x0][0x390] ;  /* 0x0000e400ff067b82 */ /* 0x000e6c0000000a00 */
[----:B------:R-:W-:Y:S01]  /*0d30*/  DFMA R28, R8, R28, R30 ;  /* 0x0000001c081c722b */ /* 0x000fe2000000001e */
[----:B0-----:R-:W1:Y:S01]  /*0d40*/  MUFU.RCP64H R23, R4 ;  /* 0x0000000400177308 */ /* 0x001e620000001800 */
[----:B------:R-:W-:-:S06]  /*0d50*/  VIADD R22, R4, 0x300402 ;  /* 0x0030040204167836 */ /* 0x000fcc0000000000 */
[----:B----4-:R-:W-:-:S08]  /*0d60*/  DFMA R28, R8, R28, R32 ;  /* 0x0000001c081c722b */ /* 0x010fd00000000020 */
[----:B------:R-:W-:Y:S02]  /*0d70*/  DFMA R28, R8, R28, R34 ;  /* 0x0000001c081c722b */ /* 0x000fe40000000022 */
[----:B-1----:R-:W-:-:S06]  /*0d80*/  DFMA R24, R22, -R6, 1 ;  /* 0x3ff000001618742b */ /* 0x002fcc0000000806 */
[----:B------:R-:W-:Y:S02]  /*0d90*/  DFMA R2, R28, R2, R2 ;  /* 0x000000021c02722b */ /* 0x000fe40000000002 */
[----:B------:R-:W-:Y:S02]  /*0da0*/  DFMA R8, R8, R28, 1 ;  /* 0x3ff000000808742b */ /* 0x000fe4000000001c */
[----:B------:R-:W-:-:S08]  /*0db0*/  DFMA R24, R24, R24, R24 ;  /* 0x000000181818722b */ /* 0x000fd00000000018 */
[----:B------:R-:W-:Y:S01]  /*0dc0*/  FSEL R8, R8, R2, !P0 ;  /* 0x0000000208087208 */ /* 0x000fe20004000000 */
[----:B------:R-:W-:Y:S01]  /*0dd0*/  DFMA R24, R22, R24, R22 ;  /* 0x000000181618722b */ /* 0x000fe20000000016 */
[----:B------:R-:W-:Y:S02]  /*0de0*/  FSEL R9, R9, R3, !P0 ;  /* 0x0000000309097208 */ /* 0x000fe40004000000 */
[----:B------:R-:W-:-:S04]  /*0df0*/  LOP3.LUT P0, RZ, R0, 0x2, RZ, 0xc0, !PT ;  /* 0x0000000200ff7812 */ /* 0x000fc8000780c0ff */
[----:B------:R-:W-:Y:S02]  /*0e00*/  DADD R2, RZ, -R8 ;  /* 0x00000000ff027229 */ /* 0x000fe40000000808 */
[----:B------:R-:W-:-:S08]  /*0e10*/  DFMA R6, R24, -R6, 1 ;  /* 0x3ff000001806742b */ /* 0x000fd00000000806 */
[----:B------:R-:W-:Y:S01]  /*0e20*/  FSEL R2, R8, R2, !P0 ;  /* 0x0000000208027208 */ /* 0x000fe20004000000 */
[----:B------:R-:W-:Y:S01]  /*0e30*/  DFMA R6, R24, R6, R24 ;  /* 0x000000061806722b */ /* 0x000fe20000000018 */
[----:B------:R-:W-:Y:S02]  /*0e40*/  FSEL R3, R9, R3, !P0 ;  /* 0x0000000309037208 */ /* 0x000fe40004000000 */
[----:B------:R-:W-:-:S04]  /*0e50*/  FSETP.GEU.AND P0, PT, |R22|, 5.8789094863358348022e-39, PT ;  /* 0x004004021600780b */ /* 0x000fc80003f0e200 */
[----:B------:R-:W-:-:S09]  /*0e60*/  DMUL R22, R20, R2 ;  /* 0x0000000214167228 */ /* 0x000fd20000000000 */
[----:B------:R-:W-:Y:S05]  /*0e70*/  @P0 BRA `(.L_x_9) ;  /* 0x0000000000240947 */ /* 0x000fea0003800000 */
[----:B------:R-:W0:Y:S01]  /*0e80*/  LDCU.64 UR6, c[0x0][0x390] ;  /* 0x00007200ff0677ac */ /* 0x000e220008000a00 */
[----:B------:R-:W-:Y:S02]  /*0e90*/  LOP3.LUT R4, R4, 0x7fffffff, RZ, 0xc0, !PT ;  /* 0x7fffffff04047812 */ /* 0x000fe400078ec0ff */
[----:B------:R-:W-:-:S03]  /*0ea0*/  MOV R0, 0xef0 ;  /* 0x00000ef000007802 */ /* 0x000fc60000000f00 */
[----:B------:R-:W-:Y:S02]  /*0eb0*/  VIADD R6, R4, 0xfff00000 ;  /* 0xfff0000004067836 */ /* 0x000fe40000000000 */
[----:B0-----:R-:W-:Y:S02]  /*0ec0*/  IMAD.U32 R2, RZ, RZ, UR6 ;  /* 0x00000006ff027e24 */ /* 0x001fe4000f8e00ff */
[----:B------:R-:W-:-:S07]  /*0ed0*/  IMAD.U32 R3, RZ, RZ, UR7 ;  /* 0x00000007ff037e24 */ /* 0x000fce000f8e00ff */
[----:B------:R-:W-:Y:S05]  /*0ee0*/  CALL.REL.NOINC `($__internal_0_$__cuda_sm20_dblrcp_rn_slowpath_v3) ;  /* 0x0000000c00b87944 */ /* 0x000fea0003c00000 */
[----:B------:R-:W-:Y:S02]  /*0ef0*/  IMAD.MOV.U32 R6, RZ, RZ, R4 ;  /* 0x000000ffff067224 */ /* 0x000fe400078e0004 */
[----:B------:R-:W-:-:S07]  /*0f00*/  IMAD.MOV.U32 R7, RZ, RZ, R5 ;  /* 0x000000ffff077224 */ /* 0x000fce00078e0005 */
.L_x_9:
[----:B------:R-:W-:Y:S01]  /*0f10*/  DADD R22, -R22, R6 ;  /* 0x0000000016167229 */ /* 0x000fe20000000106 */
[----:B------:R-:W-:Y:S01]  /*0f20*/  IMAD.MOV.U32 R2, RZ, RZ, 0x1 ;  /* 0x00000001ff027424 */ /* 0x000fe200078e00ff */
[----:B------:R-:W-:Y:S01]  /*0f30*/  DADD R6, -RZ, |R18| ;  /* 0x00000000ff067229 */ /* 0x000fe20000000512 */
[----:B------:R-:W-:Y:S05]  /*0f40*/  BSSY.RECONVERGENT B0, `(.L_x_10) ;  /* 0x0000018000007945 */ /* 0x000fea0003800200 */
[--C-:B------:R-:W-:Y:S02]  /*0f50*/  DADD R8, -RZ, |R22|.reuse ;  /* 0x00000000ff087229 */ /* 0x100fe40000000516 */
[----:B------:R-:W-:-:S08]  /*0f60*/  DSETP.GT.AND P1, PT, |R18|, |R22|, PT ;  /* 0x400000161200722a */ /* 0x000fd00003f24200 */
[----:B------:R-:W-:Y:S02]  /*0f70*/  FSEL R25, R7, R9, P1 ;  /* 0x0000000907197208 */ /* 0x000fe40000800000 */
[----:B------:R-:W-:Y:S02]  /*0f80*/  FSEL R24, R6, R8, P1 ;  /* 0x0000000806187208 */ /* 0x000fe40000800000 */
[----:B------:R-:W0:Y:S01]  /*0f90*/  MUFU.RCP64H R3, R25 ;  /* 0x0000001900037308 */ /* 0x000e220000001800 */
[----:B------:R-:W-:Y:S02]  /*0fa0*/  FSEL R34, R8, R6, P1 ;  /* 0x0000000608227208 */ /* 0x000fe40000800000 */
[----:B------:R-:W-:-:S04]  /*0fb0*/  FSEL R35, R9, R7, P1 ;  /* 0x0000000709237208 */ /* 0x000fc80000800000 */
[----:B------:R-:W-:Y:S01]  /*0fc0*/  FSETP.GEU.AND P2, PT, |R35|, 6.5827683646048100446e-37, PT ;  /* 0x036000002300780b */ /* 0x000fe20003f4e200 */
[----:B0-----:R-:W-:-:S08]  /*0fd0*/  DFMA R4, -R24, R2, 1 ;  /* 0x3ff000001804742b */ /* 0x001fd00000000102 */
[----:B------:R-:W-:-:S08]  /*0fe0*/  DFMA R4, R4, R4, R4 ;  /* 0x000000040404722b */ /* 0x000fd00000000004 */
[----:B------:R-:W-:-:S08]  /*0ff0*/  DFMA R4, R2, R4, R2 ;  /* 0x000000040204722b */ /* 0x000fd00000000002 */
[----:B------:R-:W-:-:S08]  /*1000*/  DFMA R2, -R24, R4, 1 ;  /* 0x3ff000001802742b */ /* 0x000fd00000000104 */
[----:B------:R-:W-:-:S08]  /*1010*/  DFMA R2, R4, R2, R4 ;  /* 0x000000020402722b */ /* 0x000fd00000000004 */
[----:B------:R-:W-:-:S08]  /*1020*/  DMUL R4, R2, R34 ;  /* 0x0000002202047228 */ /* 0x000fd00000000000 */
[----:B------:R-:W-:-:S08]  /*1030*/  DFMA R6, -R24, R4, R34 ;  /* 0x000000041806722b */ /* 0x000fd00000000122 */
[----:B------:R-:W-:-:S10]  /*1040*/  DFMA R2, R2, R6, R4 ;  /* 0x000000060202722b */ /* 0x000fd40000000004 */
[----:B------:R-:W-:-:S05]  /*1050*/  FFMA R0, RZ, R25, R3 ;  /* 0x00000019ff007223 */ /* 0x000fca0000000003 */
[----:B------:R-:W-:-:S13]  /*1060*/  FSETP.GT.AND P0, PT, |R0|, 1.469367938527859385e-39, PT ;  /* 0x001000000000780b */ /* 0x000fda0003f04200 */
[----:B------:R-:W-:Y:S05]  /*1070*/  @P0 BRA P2, `(.L_x_11) ;  /* 0x0000000000100947 */ /* 0x000fea0001000000 */
[----:B------:R-:W-:Y:S01]  /*1080*/  IMAD.MOV.U32 R32, RZ, RZ, R24 ;  /* 0x000000ffff207224 */ /* 0x000fe200078e0018 */
[----:B------:R-:W-:Y:S01]  /*1090*/  MOV R0, 0x10c0 ;  /* 0x000010c000007802 */ /* 0x000fe20000000f00 */
[----:B------:R-:W-:-:S07]  /*10a0*/  IMAD.MOV.U32 R33, RZ, RZ, R25 ;  /* 0x000000ffff217224 */ /* 0x000fce00078e0019 */
[----:B------:R-:W-:Y:S05]  /*10b0*/  CALL.REL.NOINC `($__internal_1_$__cuda_sm20_div_rn_f64_full) ;  /* 0x0000000c00e47944 */ /* 0x000fea0003c00000 */
.L_x_11:
[----:B------:R-:W-:Y:S05]  /*10c0*/  BSYNC.RECONVERGENT B0 ;  /* 0x0000000000007941 */ /* 0x000fea0003800200 */
.L_x_10:
[----:B------:R-:W-:Y:S01]  /*10d0*/  DMUL R4, R2, R2 ;  /* 0x0000000202047228 */ /* 0x000fe20000000000 */
[----:B------:R-:W-:Y:S01]  /*10e0*/  IMAD.MOV.U32 R6, RZ, RZ, -0x2449a4b7 ;  /* 0xdbb65b49ff067424 */ /* 0x000fe200078e00ff */
[----:B------:R-:W-:Y:S01]  /*10f0*/  UMOV UR6, 0x2a25ff7e ;  /* 0x2a25ff7e00067882 */ /* 0x000fe20000000000 */
[----:B------:R-:W-:Y:S01]  /*1100*/  IMAD.MOV.U32 R7, RZ, RZ, 0x3f2d3b63 ;  /* 0x3f2d3b63ff077424 */ /* 0x000fe200078e00ff */
[----:B------:R-:W-:Y:S01]  /*1110*/  UMOV UR7, 0x3ef53e1d ;  /* 0x3ef53e1d00077882 */ /* 0x000fe20000000000 */
[----:B------:R-:W-:Y:S01]  /*1120*/  ISETP.GE.AND P2, PT, R23, RZ, PT ;  /* 0x000000ff1700720c */ /* 0x000fe20003f46270 */
[----:B------:R-:W-:Y:S01]  /*1130*/  DSETP.NEU.AND P3, PT, R24, RZ, PT ;  /* 0x000000ff1800722a */ /* 0x000fe20003f6d000 */
[----:B------:R-:W0:Y:S01]  /*1140*/  LDCU.128 UR8, c[0x0][0x380] ;  /* 0x00007000ff0877ac */ /* 0x000e220008000c00 */
[----:B------:R-:W-:Y:S01]  /*1150*/  BSSY.RECONVERGENT B0, `(.L_x_12) ;  /* 0x00000c3000007945 */ /* 0x000fe20003800200 */
[C---:B------:R-:W-:Y:S01]  /*1160*/  DFMA R6, R4.reuse, -UR6, R6 ;  /* 0x8000000604067c2b */ /* 0x040fe20008000006 */
[----:B------:R-:W-:Y:S01]  /*1170*/  @P1 PLOP3.LUT P0, PT, P2, PT, PT, 0x80, 0x8 ;  /* 0x000000000008181c */ /* 0x000fe2000170f070 */
[----:B------:R-:W-:Y:S01]  /*1180*/  UMOV UR6, 0x8dde082e ;  /* 0x8dde082e00067882 */ /* 0x000fe20000000000 */
[----:B------:R-:W-:Y:S01]  /*1190*/  UMOV UR7, 0x3f531278 ;  /* 0x3f53127800077882 */ /* 0x000fe20000000000 */
[----:B------:R-:W1:Y:S04]  /*11a0*/  LDCU UR12, c[0x0][0x3ac] ;  /* 0x00007580ff0c77ac */ /* 0x000e680008000800 */
[----:B------:R-:W-:Y:S01]  /*11b0*/  DFMA R6, R4, R6, -UR6 ;  /* 0x8000000604067e2b */ /* 0x000fe20008000006 */
[----:B------:R-:W-:Y:S01]  /*11c0*/  UMOV UR6, 0xc8249315 ;  /* 0xc824931500067882 */ /* 0x000fe20000000000 */
[----:B------:R-:W-:Y:S01]  /*11d0*/  UMOV UR7, 0x3f6f9690 ;  /* 0x3f6f969000077882 */ /* 0x000fe20000000000 */
[----:B------:R-:W-:-:S05]  /*11e0*/  @P3 IMAD.MOV.U32 R25, RZ, RZ, 0x4002d97c ;  /* 0x4002d97cff193424 */ /* 0x000fca00078e00ff */
[----:B------:R-:W-:Y:S01]  /*11f0*/  DFMA R6, R4, R6, UR6 ;  /* 0x0000000604067e2b */ /* 0x000fe20008000006 */
[----:B------:R-:W-:Y:S01]  /*1200*/  UMOV UR6, 0xabc7cf0d ;  /* 0xabc7cf0d00067882 */ /* 0x000fe20000000000 */
[----:B------:R-:W-:-:S06]  /*1210*/  UMOV UR7, 0x3f82cf5a ;  /* 0x3f82cf5a00077882 */ /* 0x000fcc0000000000 */
[----:B------:R-:W-:Y:S01]  /*1220*/  DFMA R6, R4, R6, -UR6 ;  /* 0x8000000604067e2b */ /* 0x000fe20008000006 */
[----:B------:R-:W-:Y:S01]  /*1230*/  UMOV UR6, 0xb2a3bfde ;  /* 0xb2a3bfde00067882 */ /* 0x000fe20000000000 */
[----:B------:R-:W-:-:S06]  /*1240*/  UMOV UR7, 0x3f9162b0 ;  /* 0x3f9162b000077882 */ /* 0x000fcc0000000000 */
        /* <DEDUP_REMOVED lines=39> */
[C---:B------:R-:W-:Y:S01]  /*14c0*/  DFMA R6, R4.reuse, R6, -UR6 ;  /* 0x8000000604067e2b */ /* 0x040fe20008000006 */
[----:B------:R-:W2:Y:S07]  /*14d0*/  LDCU.64 UR6, c[0x0][0x3a0] ;  /* 0x00007400ff0677ac */ /* 0x000eae0008000a00 */
[----:B------:R-:W-:Y:S01]  /*14e0*/  DMUL R6, R4, R6 ;  /* 0x0000000604067228 */ /* 0x000fe20000000000 */
[----:B------:R-:W-:Y:S02]  /*14f0*/  @!P1 IMAD.MOV.U32 R4, RZ, RZ, 0x54442d18 ;  /* 0x54442d18ff049424 */ /* 0x000fe400078e00ff */
[----:B------:R-:W-:-:S05]  /*1500*/  @!P1 IMAD.MOV.U32 R5, RZ, RZ, 0x400921fb ;  /* 0x400921fbff059424 */ /* 0x000fca00078e00ff */
[----:B------:R-:W-:Y:S01]  /*1510*/  DFMA R8, R6, R2, R2 ;  /* 0x000000020608722b */ /* 0x000fe20000000002 */
[----:B------:R-:W-:Y:S02]  /*1520*/  @P1 IMAD.MOV.U32 R6, RZ, RZ, 0x54442d18 ;  /* 0x54442d18ff061424 */ /* 0x000fe400078e00ff */
[----:B------:R-:W-:-:S05]  /*1530*/  @P1 IMAD.MOV.U32 R7, RZ, RZ, 0x3ff921fb ;  /* 0x3ff921fbff071424 */ /* 0x000fca00078e00ff */
[----:B------:R-:W-:Y:S02]  /*1540*/  @P1 DADD R2, -RZ, -R8 ;  /* 0x00000000ff021229 */ /* 0x000fe40000000908 */
[----:B------:R-:W-:-:S08]  /*1550*/  @!P1 DADD R4, -R8, R4 ;  /* 0x0000000008049229 */ /* 0x000fd00000000104 */
[----:B------:R-:W-:Y:S02]  /*1560*/  @P1 FSEL R2, R8, R2, !P0 ;  /* 0x0000000208021208 */ /* 0x000fe40004000000 */
[----:B------:R-:W-:Y:S02]  /*1570*/  @P1 FSEL R3, R9, R3, !P0 ;  /* 0x0000000309031208 */ /* 0x000fe40004000000 */
[----:B------:R-:W-:-:S04]  /*1580*/  @!P1 PLOP3.LUT P0, PT, P2, PT, PT, 0x80, 0x8 ;  /* 0x000000000008981c */ /* 0x000fc8000170f070 */
[----:B------:R-:W-:Y:S01]  /*1590*/  @P1 DADD R2, R2, R6 ;  /* 0x0000000002021229 */ /* 0x000fe20000000006 */
[----:B------:R-:W-:Y:S01]  /*15a0*/  @P3 FSEL R25, R25, 1.8213495016098022461, !P0 ;  /* 0x3fe921fb19193808 */ /* 0x000fe20004000000 */
[----:B------:R-:W3:Y:S04]  /*15b0*/  LDC.64 R6, c[0x0][0x3b0] ;  /* 0x0000ec00ff067b82 */ /* 0x000ee80000000a00 */
[----:B------:R-:W-:Y:S01]  /*15c0*/  @!P1 FSEL R3, R5, R9, !P0 ;  /* 0x0000000905039208 */ /* 0x000fe20004000000 */
[----:B------:R-:W-:Y:S01]  /*15d0*/  @P3 IMAD.MOV.U32 R9, RZ, RZ, 0x7f3321d2 ;  /* 0x7f3321d2ff093424 */ /* 0x000fe200078e00ff */
[----:B------:R-:W-:Y:S01]  /*15e0*/  @!P1 FSEL R2, R4, R8, !P0 ;  /* 0x0000000804029208 */ /* 0x000fe20004000000 */
[----:B------:R-:W-:Y:S01]  /*15f0*/  @P3 DSETP.NEU.AND P1, PT, |R22|, |R18|, PT ;  /* 0x400000121600322a */ /* 0x000fe20003f2d200 */
[----:B------:R-:W-:Y:S01]  /*1600*/  @!P3 FSEL R5, RZ, 2.1426990032196044922, P0 ;  /* 0x400921fbff05b808 */ /* 0x000fe20000000000 */
[----:B------:R-:W-:Y:S01]  /*1610*/  DADD R22, |R18|, |R22| ;  /* 0x0000000012167229 */ /* 0x000fe20000000616 */
[----:B------:R-:W-:-:S02]  /*1620*/  @P3 FSEL R9, R9, 3.37028055040000000000e+12, !P0 ;  /* 0x54442d1809093808 */ /* 0x000fc40004000000 */
[----:B------:R-:W-:Y:S02]  /*1630*/  @!P3 FSEL R4, RZ, 3.37028055040000000000e+12, P0 ;  /* 0x54442d18ff04b808 */ /* 0x000fe40000000000 */
[----:B------:R-:W-:Y:S02]  /*1640*/  @P3 FSEL R0, R9, R2, !P1 ;  /* 0x0000000209003208 */ /* 0x000fe40004800000 */
[----:B------:R-:W-:Y:S01]  /*1650*/  @P3 FSEL R3, R25, R3, !P1 ;  /* 0x0000000319033208 */ /* 0x000fe20004800000 */
[----:B------:R-:W4:Y:S01]  /*1660*/  LDC R2, c[0x0][0x3ac] ;  /* 0x0000eb00ff027b82 */ /* 0x000f220000000800 */
[----:B------:R-:W-:Y:S01]  /*1670*/  DSETP.NAN.AND P0, PT, R22, R22, PT ;  /* 0x000000161600722a */ /* 0x000fe20003f08000 */
[----:B------:R-:W-:Y:S01]  /*1680*/  @P3 IMAD.MOV.U32 R4, RZ, RZ, R0 ;  /* 0x000000ffff043224 */ /* 0x000fe200078e0000 */
[----:B0-----:R-:W-:Y:S01]  /*1690*/  DSETP.GTU.AND P1, PT, R20, UR8, PT ;  /* 0x0000000814007e2a */ /* 0x001fe2000bf2c000 */
[----:B------:R-:W-:Y:S02]  /*16a0*/  @P3 IMAD.MOV.U32 R5, RZ, RZ, R3 ;  /* 0x000000ffff053224 */ /* 0x000fe400078e0003 */
[----:B------:R-:W-:Y:S01]  /*16b0*/  IMAD.SHL.U32 R3, R26, 0x2, RZ ;  /* 0x000000021a037824 */ /* 0x000fe200078e00ff */
[----:B------:R-:W-:-:S02]  /*16c0*/  FSEL R4, R22, R4, P0 ;  /* 0x0000000416047208 */ /* 0x000fc40000000000 */
[----:B------:R-:W-:-:S04]  /*16d0*/  LOP3.LUT R19, R5, 0x80000000, R19, 0xb8, !PT ;  /* 0x8000000005137812 */ /* 0x000fc800078eb813 */
[----:B------:R-:W-:Y:S01]  /*16e0*/  FSEL R5, R23, R19, P0 ;  /* 0x0000001317057208 */ /* 0x000fe20000000000 */
[----:B---3--:R-:W-:Y:S01]  /*16f0*/  IMAD.WIDE R18, R3, 0x8, R6 ;  /* 0x0000000803127825 */ /* 0x008fe200078e0206 */
[----:B------:R-:W-:Y:S01]  /*1700*/  DSETP.GT.OR P0, PT, R20, UR10, !P1 ;  /* 0x0000000a14007e2a */ /* 0x000fe2000cf04400 */
[----:B------:R-:W0:Y:S03]  /*1710*/  LDCU.128 UR8, c[0x0][0x380] ;  /* 0x00007000ff0877ac */ /* 0x000e260008000c00 */
[----:B------:R3:W-:Y:S02]  /*1720*/  STG.E.64 desc[UR4][R18.64], R4 ;  /* 0x0000000412007986 */ /* 0x0007e4000c101b04 */
[----:B----4-:R-:W-:-:S13]  /*1730*/  ISETP.LT.OR P0, PT, R2, 0x2, P0 ;  /* 0x000000020200780c */ /* 0x010fda0000701670 */
[----:B0123--:R-:W-:Y:S05]  /*1740*/  @P0 BRA `(.L_x_13) ;  /* 0x00000004008c0947 */ /* 0x00ffea0003800000 */
[----:B------:R-:W-:-:S07]  /*1750*/  IMAD.MOV.U32 R36, RZ, RZ, 0x1 ;  /* 0x00000001ff247424 */ /* 0x000fce00078e00ff */
.L_x_20:
[----:B------:R-:W-:Y:S01]  /*1760*/  DFMA R20, -R10, R14, 1 ;  /* 0x3ff000000a14742b */ /* 0x000fe2000000010e */
[----:B------:R-:W0:Y:S01]  /*1770*/  MUFU.RCP64H R9, 6 ;  /* 0x4018000000097908 */ /* 0x000e220000001800 */
[----:B------:R-:W-:Y:S01]  /*1780*/  DMUL R2, R16, 0.5 ;  /* 0x3fe0000010027828 */ /* 0x000fe20000000000 */
[----:B------:R-:W-:Y:S01]  /*1790*/  IMAD.MOV.U32 R8, RZ, RZ, 0x1 ;  /* 0x00000001ff087424 */ /* 0x000fe200078e00ff */
[----:B------:R-:W-:Y:S01]  /*17a0*/  BSSY.RECONVERGENT B1, `(.L_x_14) ;  /* 0x0000027000017945 */ /* 0x000fe20003800200 */
[----:B------:R-:W-:-:S03]  /*17b0*/  DADD R12, R12, UR6 ;  /* 0x000000060c0c7e29 */ /* 0x000fc60008000000 */
[----:B------:R-:W-:Y:S02]  /*17c0*/  DMUL R20, R20, -R14 ;  /* 0x8000000e14147228 */ /* 0x000fe40000000000 */
[----:B------:R-:W-:-:S06]  /*17d0*/  DFMA R2, R2, UR6, R14 ;  /* 0x0000000602027c2b */ /* 0x000fcc000800000e */
[----:B------:R-:W-:Y:S02]  /*17e0*/  DMUL R4, R20, 0.5 ;  /* 0x3fe0000014047828 */ /* 0x000fe40000000000 */
[----:B------:R-:W-:-:S06]  /*17f0*/  DFMA R22, -R10, R2, 1 ;  /* 0x3ff000000a16742b */ /* 0x000fcc0000000102 */
[----:B------:R-:W-:Y:S02]  /*1800*/  DFMA R4, R4, UR6, R16 ;  /* 0x0000000604047c2b */ /* 0x000fe40008000010 */
[----:B------:R-:W-:Y:S01]  /*1810*/  DMUL R22, R2, -R22 ;  /* 0x8000001602167228 */ /* 0x000fe20000000000 */
[----:B------:R-:W-:Y:S02]  /*1820*/  IMAD.MOV.U32 R2, RZ, RZ, 0x0 ;  /* 0x00000000ff027424 */ /* 0x000fe400078e00ff */
[----:B------:R-:W-:-:S03]  /*1830*/  IMAD.MOV.U32 R3, RZ, RZ, 0x40180000 ;  /* 0x40180000ff037424 */ /* 0x000fc600078e00ff */
[----:B------:R-:W-:Y:S02]  /*1840*/  DMUL R6, R4, 0.5 ;  /* 0x3fe0000004067828 */ /* 0x000fe40000000000 */
[----:B------:R-:W-:Y:S02]  /*1850*/  DMUL R26, R22, 0.5 ;  /* 0x3fe00000161a7828 */ /* 0x000fe40000000000 */
[----:B0-----:R-:W-:Y:S02]  /*1860*/  DFMA R28, R8, -R2, 1 ;  /* 0x3ff00000081c742b */ /* 0x001fe40000000802 */
[----:B------:R-:W-:Y:S02]  /*1870*/  DFMA R4, R4, 2, R16 ;  /* 0x400000000404782b */ /* 0x000fe40000000010 */
[----:B------:R-:W-:Y:S02]  /*1880*/  DFMA R6, R6, UR6, R14 ;  /* 0x0000000606067c2b */ /* 0x000fe4000800000e */
[----:B------:R-:W-:-:S02]  /*1890*/  DFMA R26, R26, UR6, R16 ;  /* 0x000000061a1a7c2b */ /* 0x000fc40008000010 */
[----:B------:R-:W-:-:S04]  /*18a0*/  DFMA R28, R28, R28, R28 ;  /* 0x0000001c1c1c722b */ /* 0x000fc8000000001c */
[----:B------:R-:W-:-:S04]  /*18b0*/  DFMA R24, -R10, R6, 1 ;  /* 0x3ff000000a18742b */ /* 0x000fc80000000106 */
[----:B------:R-:W-:-:S04]  /*18c0*/  DFMA R28, R8, R28, R8 ;  /* 0x0000001c081c722b */ /* 0x000fc80000000008 */
[----:B------:R-:W-:Y:S02]  /*18d0*/  DMUL R24, R6, -R24 ;  /* 0x8000001806187228 */ /* 0x000fe40000000000 */
[----:B------:R-:W-:Y:S02]  /*18e0*/  DFMA R6, R26, 2, R4 ;  /* 0x400000001a06782b */ /* 0x000fe40000000004 */
[----:B------:R-:W-:Y:S02]  /*18f0*/  DFMA R2, R28, -R2, 1 ;  /* 0x3ff000001c02742b */ /* 0x000fe40000000802 */
[----:B------:R-:W-:Y:S02]  /*1900*/  DFMA R26, R26, UR6, R14 ;  /* 0x000000061a1a7c2b */ /* 0x000fe4000800000e */
[----:B------:R-:W-:-:S04]  /*1910*/  DFMA R4, R24, UR6, R16 ;  /* 0x0000000618047c2b */ /* 0x000fc80008000010 */
[----:B------:R-:W-:-:S04]  /*1920*/  DFMA R28, R28, R2, R28 ;  /* 0x000000021c1c722b */ /* 0x000fc8000000001c */
[----:B------:R-:W-:-:S08]  /*1930*/  DADD R4, R4, R6 ;  /* 0x0000000004047229 */ /* 0x000fd00000000006 */
[----:B------:R-:W-:-:S08]  /*1940*/  DMUL R34, R4, UR6 ;  /* 0x0000000604227c28 */ /* 0x000fd00008000000 */
[----:B------:R-:W-:Y:S02]  /*1950*/  DMUL R2, R28, R34 ;  /* 0x000000221c027228 */ /* 0x000fe40000000000 */
[----:B------:R-:W-:-:S06]  /*1960*/  FSETP.GEU.AND P1, PT, |R35|, 6.5827683646048100446e-37, PT ;  /* 0x036000002300780b */ /* 0x000fcc0003f2e200 */
[----:B------:R-:W-:-:S08]  /*1970*/  DFMA R4, R2, -6, R34 ;  /* 0xc01800000204782b */ /* 0x000fd00000000022 */
[----:B------:R-:W-:Y:S02]  /*1980*/  DFMA R2, R28, R4, R2 ;  /* 0x000000041c02722b */ /* 0x000fe40000000002 */
[----:B------:R-:W-:-:S08]  /*1990*/  DFMA R28, -R10, R26, 1 ;  /* 0x3ff000000a1c742b */ /* 0x000fd0000000011a */
[----:B------:R-:W-:-:S05]  /*19a0*/  FFMA R0, RZ, 2.375, R3 ;  /* 0x40180000ff007823 */ /* 0x000fca0000000003 */
[----:B------:R-:W-:-:S13]  /*19b0*/  FSETP.GT.AND P0, PT, |R0|, 1.469367938527859385e-39, PT ;  /* 0x001000000000780b */ /* 0x000fda0003f04200 */
[----:B------:R-:W-:Y:S05]  /*19c0*/  @P0 BRA P1, `(.L_x_15) ;  /* 0x0000000000100947 */ /* 0x000fea0000800000 */
[----:B------:R-:W-:Y:S01]  /*19d0*/  IMAD.MOV.U32 R32, RZ, RZ, RZ ;  /* 0x000000ffff207224 */ /* 0x000fe200078e00ff */
[----:B------:R-:W-:Y:S01]  /*19e0*/  MOV R0, 0x1a10 ;  /* 0x00001a1000007802 */ /* 0x000fe20000000f00 */
[----:B------:R-:W-:-:S07]  /*19f0*/  IMAD.MOV.U32 R33, RZ, RZ, 0x40180000 ;  /* 0x40180000ff217424 */ /* 0x000fce00078e00ff */
[----:B------:R-:W-:Y:S05]  /*1a00*/  CALL.REL.NOINC `($__internal_1_$__cuda_sm20_div_rn_f64_full) ;  /* 0x0000000400907944 */ /* 0x000fea0003c00000 */
.L_x_15:
[----:B------:R-:W-:Y:S05]  /*1a10*/  BSYNC.RECONVERGENT B1 ;  /* 0x0000000000017941 */ /* 0x000fea0003800200 */
.L_x_14:
[----:B------:R-:W0:Y:S01]  /*1a20*/  MUFU.RCP64H R5, 6 ;  /* 0x4018000000057908 */ /* 0x000e220000001800 */
[----:B------:R-:W-:Y:S01]  /*1a30*/  IMAD.MOV.U32 R6, RZ, RZ, 0x0 ;  /* 0x00000000ff067424 */ /* 0x000fe200078e00ff */
[----:B------:R-:W-:Y:S01]  /*1a40*/  DFMA R20, R22, 2, R20 ;  /* 0x400000001614782b */ /* 0x000fe20000000014 */
[----:B------:R-:W-:Y:S01]  /*1a50*/  IMAD.MOV.U32 R7, RZ, RZ, 0x40180000 ;  /* 0x40180000ff077424 */ /* 0x000fe200078e00ff */
[----:B------:R-:W-:Y:S01]  /*1a60*/  BSSY.RECONVERGENT B1, `(.L_x_16) ;  /* 0x0000018000017945 */ /* 0x000fe20003800200 */
[----:B------:R-:W-:Y:S01]  /*1a70*/  IMAD.MOV.U32 R4, RZ, RZ, 0x1 ;  /* 0x00000001ff047424 */ /* 0x000fe200078e00ff */
[----:B------:R-:W-:-:S04]  /*1a80*/  DADD R14, R2, R14 ;  /* 0x00000000020e7229 */ /* 0x000fc8000000000e */
[----:B------:R-:W-:Y:S02]  /*1a90*/  DFMA R20, R24, 2, R20 ;  /* 0x400000001814782b */ /* 0x000fe40000000014 */
[----:B0-----:R-:W-:-:S06]  /*1aa0*/  DFMA R8, R4, -R6, 1 ;  /* 0x3ff000000408742b */ /* 0x001fcc0000000806 */
[----:B------:R-:W-:Y:S02]  /*1ab0*/  DFMA R20, -R26, R28, R20 ;  /* 0x0000001c1a14722b */ /* 0x000fe40000000114 */
[----:B------:R-:W-:-:S06]  /*1ac0*/  DFMA R8, R8, R8, R8 ;  /* 0x000000080808722b */ /* 0x000fcc0000000008 */
[----:B------:R-:W-:Y:S02]  /*1ad0*/  DMUL R34, R20, UR6 ;  /* 0x0000000614227c28 */ /* 0x000fe40008000000 */
[----:B------:R-:W-:-:S08]  /*1ae0*/  DFMA R8, R4, R8, R4 ;  /* 0x000000080408722b */ /* 0x000fd00000000004 */
[----:B------:R-:W-:Y:S01]  /*1af0*/  FSETP.GEU.AND P1, PT, |R35|, 6.5827683646048100446e-37, PT ;  /* 0x036000002300780b */ /* 0x000fe20003f2e200 */
[----:B------:R-:W-:-:S08]  /*1b00*/  DFMA R6, R8, -R6, 1 ;  /* 0x3ff000000806742b */ /* 0x000fd00000000806 */
        /* <DEDUP_REMOVED lines=13> */
.L_x_17:
[----:B------:R-:W-:Y:S05]  /*1be0*/  BSYNC.RECONVERGENT B1 ;  /* 0x0000000000017941 */ /* 0x000fea0003800200 */
.L_x_16:
[----:B------:R-:W0:Y:S01]  /*1bf0*/  MUFU.RCP64H R3, R15 ;  /* 0x0000000f00037308 */ /* 0x000e220000001800 */
[----:B------:R-:W-:Y:S01]  /*1c00*/  VIADD R2, R15, 0x300402 ;  /* 0x003004020f027836 */ /* 0x000fe20000000000 */
[----:B------:R-:W-:Y:S01]  /*1c10*/  BSSY.RECONVERGENT B1, `(.L_x_18) ;  /* 0x0000012000017945 */ /* 0x000fe20003800200 */
[----:B------:R-:W-:Y:S01]  /*1c20*/  DADD R16, R4, R16 ;  /* 0x0000000004107229 */ /* 0x000fe20000000010 */
[----:B------:R-:W-:Y:S02]  /*1c30*/  VIADD R36, R36, 0x1 ;  /* 0x0000000124247836 */ /* 0x000fe40000000000 */
        /* <DEDUP_REMOVED lines=15> */
.L_x_19:
[----:B------:R-:W-:Y:S05]  /*1d30*/  BSYNC.RECONVERGENT B1 ;  /* 0x0000000000017941 */ /* 0x000fea0003800200 */
.L_x_18:
[----:B------:R-:W-:Y:S01]  /*1d40*/  DSETP.GTU.AND P1, PT, R2, UR8, PT ;  /* 0x0000000802007e2a */ /* 0x000fe2000bf2c000 */
[----:B------:R-:W-:-:S05]  /*1d50*/  ISETP.LT.AND P2, PT, R36, UR12, PT ;  /* 0x0000000c24007c0c */ /* 0x000fca000bf41270 */
[----:B------:R-:W-:-:S14]  /*1d60*/  DSETP.LEU.AND P0, PT, R2, UR10, P1 ;  /* 0x0000000a02007e2a */ /* 0x000fdc0008f0b000 */
[----:B------:R-:W-:Y:S05]  /*1d70*/  @P0 BRA P2, `(.L_x_20) ;  /* 0xfffffff800780947 */ /* 0x000fea000103ffff */
.L_x_13:
[----:B------:R-:W-:Y:S05]  /*1d80*/  BSYNC.RECONVERGENT B0 ;  /* 0x0000000000007941 */ /* 0x000fea0003800200 */
.L_x_12:
[----:B------:R-:W-:Y:S02]  /*1d90*/  FSEL R2, R12, RZ, P1 ;  /* 0x000000ff0c027208 */ /* 0x000fe40000800000 */
[----:B------:R-:W-:-:S05]  /*1da0*/  FSEL R3, R13, +QNAN , P1 ;  /* 0x7ff800000d037808 */ /* 0x000fca0000800000 */
[----:B------:R-:W-:Y:S01]  /*1db0*/  STG.E.64 desc[UR4][R18.64+0x8], R2 ;  /* 0x0000080212007986 */ /* 0x000fe2000c101b04 */
[----:B------:R-:W-:Y:S05]  /*1dc0*/  EXIT ;  /* 0x000000000000794d */ /* 0x000fea0003800000 */
        .weak           $__internal_0_$__cuda_sm20_dblrcp_rn_slowpath_v3
        .type           $__internal_0_$__cuda_sm20_dblrcp_rn_slowpath_v3,@function
        .size           $__internal_0_$__cuda_sm20_dblrcp_rn_slowpath_v3,($__internal_1_$__cuda_sm20_div_rn_f64_full - $__internal_0_$__cuda_sm20_dblrcp_rn_slowpath_v3)
$__internal_0_$__cuda_sm20_dblrcp_rn_slowpath_v3:
[----:B------:R-:W-:Y:S01]  /*1dd0*/  DSETP.GTU.AND P0, PT, |R2|, +INF , PT ;  /* 0x7ff000000200742a */ /* 0x000fe20003f0c200 */
[----:B------:R-:W-:-:S13]  /*1de0*/  BSSY.RECONVERGENT B2, `(.L_x_21) ;  /* 0x0000023000027945 */ /* 0x000fda0003800200 */
[----:B------:R-:W-:Y:S05]  /*1df0*/  @P0 BRA `(.L_x_22) ;  /* 0x00000000007c0947 */ /* 0x000fea0003800000 */
[----:B------:R-:W-:-:S05]  /*1e00*/  LOP3.LUT R7, R3, 0x7fffffff, RZ, 0xc0, !PT ;  /* 0x7fffffff03077812 */ /* 0x000fca00078ec0ff */
[----:B------:R-:W-:-:S05]  /*1e10*/  VIADD R4, R7, 0xffffffff ;  /* 0xffffffff07047836 */ /* 0x000fca0000000000 */
[----:B------:R-:W-:-:S13]  /*1e20*/  ISETP.GE.U32.AND P0, PT, R4, 0x7fefffff, PT ;  /* 0x7fefffff0400780c */ /* 0x000fda0003f06070 */
[----:B------:R-:W-:Y:S01]  /*1e30*/  @P0 LOP3.LUT R5, R3, 0x7ff00000, RZ, 0x3c, !PT ;  /* 0x7ff0000003050812 */ /* 0x000fe200078e3cff */
[----:B------:R-:W-:Y:S01]  /*1e40*/  @P0 IMAD.MOV.U32 R4, RZ, RZ, RZ ;  /* 0x000000ffff040224 */ /* 0x000fe200078e00ff */
[----:B------:R-:W-:Y:S06]  /*1e50*/  @P0 BRA `(.L_x_23) ;  /* 0x00000000006c0947 */ /* 0x000fec0003800000 */
[----:B------:R-:W-:-:S13]  /*1e60*/  ISETP.GE.U32.AND P0, PT, R7, 0x1000001, PT ;  /* 0x010000010700780c */ /* 0x000fda0003f06070 */
[----:B------:R-:W-:Y:S05]  /*1e70*/  @!P0 BRA `(.L_x_24) ;  /* 0x0000000000348947 */ /* 0x000fea0003800000 */
[----:B------:R-:W-:Y:S02]  /*1e80*/  VIADD R5, R3, 0xc0200000 ;  /* 0xc020000003057836 */ /* 0x000fe40000000000 */
[----:B------:R-:W-:Y:S02]  /*1e90*/  IMAD.MOV.U32 R4, RZ, RZ, R2 ;  /* 0x000000ffff047224 */ /* 0x000fe400078e0002 */
[----:B------:R-:W0:Y:S04]  /*1ea0*/  MUFU.RCP64H R7, R5 ;  /* 0x0000000500077308 */ /* 0x000e280000001800 */
[----:B0-----:R-:W-:-:S08]  /*1eb0*/  DFMA R8, -R4, R6, 1 ;  /* 0x3ff000000408742b */ /* 0x001fd00000000106 */
[----:B------:R-:W-:-:S08]  /*1ec0*/  DFMA R8, R8, R8, R8 ;  /* 0x000000080808722b */ /* 0x000fd00000000008 */
[----:B------:R-:W-:-:S08]  /*1ed0*/  DFMA R8, R6, R8, R6 ;  /* 0x000000080608722b */ /* 0x000fd00000000006 */
[----:B------:R-:W-:-:S08]  /*1ee0*/  DFMA R6, -R4, R8, 1 ;  /* 0x3ff000000406742b */ /* 0x000fd00000000108 */
[----:B------:R-:W-:-:S08]  /*1ef0*/  DFMA R6, R8, R6, R8 ;  /* 0x000000060806722b */ /* 0x000fd00000000008 */
[----:B------:R-:W-:-:S08]  /*1f00*/  DMUL R6, R6, 2.2250738585072013831e-308 ;  /* 0x0010000006067828 */ /* 0x000fd00000000000 */
[----:B------:R-:W-:-:S08]  /*1f10*/  DFMA R2, -R2, R6, 1 ;  /* 0x3ff000000202742b */ /* 0x000fd00000000106 */
[----:B------:R-:W-:-:S08]  /*1f20*/  DFMA R2, R2, R2, R2 ;  /* 0x000000020202722b */ /* 0x000fd00000000002 */
[----:B------:R-:W-:Y:S01]  /*1f30*/  DFMA R4, R6, R2, R6 ;  /* 0x000000020604722b */ /* 0x000fe20000000006 */
[----:B------:R-:W-:Y:S10]  /*1f40*/  BRA `(.L_x_23) ;  /* 0x0000000000307947 */ /* 0x000ff40003800000 */
.L_x_24:
[----:B------:R-:W-:Y:S01]  /*1f50*/  DMUL R2, R2, 8.11296384146066816958e+31 ;  /* 0x4690000002027828 */ /* 0x000fe20000000000 */
[----:B------:R-:W-:-:S05]  /*1f60*/  IMAD.MOV.U32 R4, RZ, RZ, R6 ;  /* 0x000000ffff047224 */ /* 0x000fca00078e0006 */
[----:B------:R-:W0:Y:S02]  /*1f70*/  MUFU.RCP64H R5, R3 ;  /* 0x0000000300057308 */ /* 0x000e240000001800 */
[----:B0-----:R-:W-:-:S08]  /*1f80*/  DFMA R6, -R2, R4, 1 ;  /* 0x3ff000000206742b */ /* 0x001fd00000000104 */
[----:B------:R-:W-:-:S08]  /*1f90*/  DFMA R6, R6, R6, R6 ;  /* 0x000000060606722b */ /* 0x000fd00000000006 */
[----:B------:R-:W-:-:S08]  /*1fa0*/  DFMA R6, R4, R6, R4 ;  /* 0x000000060406722b */ /* 0x000fd00000000004 */
[----:B------:R-:W-:-:S08]  /*1fb0*/  DFMA R4, -R2, R6, 1 ;  /* 0x3ff000000204742b */ /* 0x000fd00000000106 */
[----:B------:R-:W-:-:S08]  /*1fc0*/  DFMA R4, R6, R4, R6 ;  /* 0x000000040604722b */ /* 0x000fd00000000006 */
[----:B------:R-:W-:Y:S01]  /*1fd0*/  DMUL R4, R4, 8.11296384146066816958e+31 ;  /* 0x4690000004047828 */ /* 0x000fe20000000000 */
[----:B------:R-:W-:Y:S10]  /*1fe0*/  BRA `(.L_x_23) ;  /* 0x0000000000087947 */ /* 0x000ff40003800000 */
.L_x_22:
[----:B------:R-:W-:Y:S01]  /*1ff0*/  LOP3.LUT R5, R3, 0x80000, RZ, 0xfc, !PT ;  /* 0x0008000003057812 */ /* 0x000fe200078efcff */
[----:B------:R-:W-:-:S07]  /*2000*/  IMAD.MOV.U32 R4, RZ, RZ, R2 ;  /* 0x000000ffff047224 */ /* 0x000fce00078e0002 */
.L_x_23:
[----:B------:R-:W-:Y:S05]  /*2010*/  BSYNC.RECONVERGENT B2 ;  /* 0x0000000000027941 */ /* 0x000fea0003800200 */
.L_x_21:
[----:B------:R-:W-:Y:S02]  /*2020*/  IMAD.MOV.U32 R2, RZ, RZ, R0 ;  /* 0x000000ffff027224 */ /* 0x000fe400078e0000 */
[----:B------:R-:W-:-:S04]  /*2030*/  IMAD.MOV.U32 R3, RZ, RZ, 0x0 ;  /* 0x00000000ff037424 */ /* 0x000fc800078e00ff */
[----:B------:R-:W-:Y:S05]  /*2040*/  RET.REL.NODEC R2 `(_Z19solveGeodesicKerneldddPddiiS_) ;  /* 0xffffffdc02ec7950 */ /* 0x000fea0003c3ffff */
        .weak           $__internal_1_$__cuda_sm20_div_rn_f64_full
        .type           $__internal_1_$__cuda_sm20_div_rn_f64_full,@function
        .size           $__internal_1_$__cuda_sm20_div_rn_f64_full,($_Z19solveGeodesicKerneldddPddiiS_$__internal_trig_reduction_slowpathd - $__internal_1_$__cuda_sm20_div_rn_f64_full)
$__internal_1_$__cuda_sm20_div_rn_f64_full:
[C---:B------:R-:W-:Y:S01]  /*2050*/  FSETP.GEU.AND P0, PT, |R33|.reuse, 1.469367938527859385e-39, PT ;  /* 0x001000002100780b */ /* 0x040fe20003f0e200 */
[----:B------:R-:W-:Y:S01]  /*2060*/  IMAD.MOV.U32 R40, RZ, RZ, 0x1 ;  /* 0x00000001ff287424 */ /* 0x000fe200078e00ff */
[----:B------:R-:W-:Y:S01]  /*2070*/  LOP3.LUT R30, R33, 0x800fffff, RZ, 0xc0, !PT ;  /* 0x800fffff211e7812 */ /* 0x000fe200078ec0ff */
[----:B------:R-:W-:Y:S01]  /*2080*/  IMAD.MOV.U32 R8, RZ, RZ, R34 ;  /* 0x000000ffff087224 */ /* 0x000fe200078e0022 */
[C---:B------:R-:W-:Y:S01]  /*2090*/  FSETP.GEU.AND P3, PT, |R35|.reuse, 1.469367938527859385e-39, PT ;  /* 0x001000002300780b */ /* 0x040fe20003f6e200 */
[----:B------:R-:W-:Y:S01]  /*20a0*/  BSSY.RECONVERGENT B2, `(.L_x_25) ;  /* 0x0000055000027945 */ /* 0x000fe20003800200 */
[----:B------:R-:W-:Y:S01]  /*20b0*/  LOP3.LUT R31, R30, 0x3ff00000, RZ, 0xfc, !PT ;  /* 0x3ff000001e1f7812 */ /* 0x000fe200078efcff */
[----:B------:R-:W-:Y:S01]  /*20c0*/  IMAD.MOV.U32 R30, RZ, RZ, R32 ;  /* 0x000000ffff1e7224 */ /* 0x000fe200078e0020 */
[----:B------:R-:W-:Y:S02]  /*20d0*/  LOP3.LUT R2, R35, 0x7ff00000, RZ, 0xc0, !PT ;  /* 0x7ff0000023027812 */ /* 0x000fe400078ec0ff */
[----:B------:R-:W-:-:S03]  /*20e0*/  LOP3.LUT R5, R33, 0x7ff00000, RZ, 0xc0, !PT ;  /* 0x7ff0000021057812 */ /* 0x000fc600078ec0ff */
[----:B------:R-:W-:Y:S01]  /*20f0*/  @!P0 DMUL R30, R32, 8.98846567431157953865e+307 ;  /* 0x7fe00000201e8828 */ /* 0x000fe20000000000 */
[----:B------:R-:W-:-:S03]  /*2100*/  ISETP.GE.U32.AND P2, PT, R2, R5, PT ;  /* 0x000000050200720c */ /* 0x000fc60003f46070 */
[----:B------:R-:W-:Y:S01]  /*2110*/  @!P3 LOP3.LUT R3, R33, 0x7ff00000, RZ, 0xc0, !PT ;  /* 0x7ff000002103b812 */ /* 0x000fe200078ec0ff */
[----:B------:R-:W-:Y:S01]  /*2120*/  @!P3 IMAD.MOV.U32 R38, RZ, RZ, RZ ;  /* 0x000000ffff26b224 */ /* 0x000fe200078e00ff */
[----:B------:R-:W0:Y:S02]  /*2130*/  MUFU.RCP64H R41, R31 ;  /* 0x0000001f00297308 */ /* 0x000e240000001800 */
[----:B------:R-:W-:Y:S01]  /*2140*/  @!P3 ISETP.GE.U32.AND P4, PT, R2, R3, PT ;  /* 0x000000030200b20c */ /* 0x000fe20003f86070 */
[----:B------:R-:W-:Y:S01]  /*2150*/  IMAD.MOV.U32 R3, RZ, RZ, 0x1ca00000 ;  /* 0x1ca00000ff037424 */ /* 0x000fe200078e00ff */
[----:B------:R-:W-:-:S04]  /*2160*/  @!P0 LOP3.LUT R5, R31, 0x7ff00000, RZ, 0xc0, !PT ;  /* 0x7ff000001f058812 */ /* 0x000fc800078ec0ff */
[----:B------:R-:W-:-:S04]  /*2170*/  SEL R9, R3, 0x63400000, !P2 ;  /* 0x6340000003097807 */ /* 0x000fc80005000000 */
[----:B------:R-:W-:Y:S01]  /*2180*/  LOP3.LUT R9, R9, 0x800fffff, R35, 0xf8, !PT ;  /* 0x800fffff09097812 */ /* 0x000fe200078ef823 */
[----:B0-----:R-:W-:-:S08]  /*2190*/  DFMA R6, R40, -R30, 1 ;  /* 0x3ff000002806742b */ /* 0x001fd0000000081e */
[----:B------:R-:W-:-:S08]  /*21a0*/  DFMA R6, R6, R6, R6 ;  /* 0x000000060606722b */ /* 0x000fd00000000006 */
[----:B------:R-:W-:Y:S01]  /*21b0*/  DFMA R40, R40, R6, R40 ;  /* 0x000000062828722b */ /* 0x000fe20000000028 */
[----:B------:R-:W-:-:S04]  /*21c0*/  @!P3 SEL R7, R3, 0x63400000, !P4 ;  /* 0x634000000307b807 */ /* 0x000fc80006000000 */
[----:B------:R-:W-:-:S03]  /*21d0*/  @!P3 LOP3.LUT R4, R7, 0x80000000, R35, 0xf8, !PT ;  /* 0x800000000704b812 */ /* 0x000fc600078ef823 */
[----:B------:R-:W-:Y:S01]  /*21e0*/  DFMA R6, R40, -R30, 1 ;  /* 0x3ff000002806742b */ /* 0x000fe2000000081e */
[----:B------:R-:W-:Y:S01]  /*21f0*/  @!P3 LOP3.LUT R39, R4, 0x100000, RZ, 0xfc, !PT ;  /* 0x001000000427b812 */ /* 0x000fe200078efcff */
[----:B------:R-:W-:-:S05]  /*2200*/  IMAD.MOV.U32 R4, RZ, RZ, R2 ;  /* 0x000000ffff047224 */ /* 0x000fca00078e0002 */
[----:B------:R-:W-:Y:S02]  /*2210*/  @!P3 DFMA R8, R8, 2, -R38 ;  /* 0x400000000808b82b */ /* 0x000fe40000000826 */
[----:B------:R-:W-:-:S08]  /*2220*/  DFMA R40, R40, R6, R40 ;  /* 0x000000062828722b */ /* 0x000fd00000000028 */
[----:B------:R-:W-:Y:S01]  /*2230*/  @!P3 LOP3.LUT R4, R9, 0x7ff00000, RZ, 0xc0, !PT ;  /* 0x7ff000000904b812 */ /* 0x000fe200078ec0ff */
[----:B------:R-:W-:-:S04]  /*2240*/  DMUL R38, R40, R8 ;  /* 0x0000000828267228 */ /* 0x000fc80000000000 */
[----:B------:R-:W-:-:S04]  /*2250*/  VIADD R6, R4, 0xffffffff ;  /* 0xffffffff04067836 */ /* 0x000fc80000000000 */
[----:B------:R-:W-:Y:S01]  /*2260*/  DFMA R42, R38, -R30, R8 ;  /* 0x8000001e262a722b */ /* 0x000fe20000000008 */
[----:B------:R-:W-:Y:S01]  /*2270*/  ISETP.GT.U32.AND P0, PT, R6, 0x7feffffe, PT ;  /* 0x7feffffe0600780c */ /* 0x000fe20003f04070 */
[----:B------:R-:W-:-:S05]  /*2280*/  VIADD R6, R5, 0xffffffff ;  /* 0xffffffff05067836 */ /* 0x000fca0000000000 */
[----:B------:R-:W-:Y:S01]  /*2290*/  ISETP.GT.U32.OR P0, PT, R6, 0x7feffffe, P0 ;  /* 0x7feffffe0600780c */ /* 0x000fe20000704470 */
[----:B------:R-:W-:-:S12]  /*22a0*/  DFMA R6, R40, R42, R38 ;  /* 0x0000002a2806722b */ /* 0x000fd80000000026 */
[----:B------:R-:W-:Y:S05]  /*22b0*/  @P0 BRA `(.L_x_26) ;  /* 0x0000000000700947 */ /* 0x000fea0003800000 */
[----:B------:R-:W-:-:S04]  /*22c0*/  LOP3.LUT R5, R33, 0x7ff00000, RZ, 0xc0, !PT ;  /* 0x7ff0000021057812 */ /* 0x000fc800078ec0ff */
[CC--:B------:R-:W-:Y:S02]  /*22d0*/  VIADDMNMX R4, R2.reuse, -R5.reuse, 0xb9600000, !PT ;  /* 0xb960000002047446 */ /* 0x0c0fe40007800905 */
[----:B------:R-:W-:Y:S02]  /*22e0*/  ISETP.GE.U32.AND P0, PT, R2, R5, PT ;  /* 0x000000050200720c */ /* 0x000fe40003f06070 */
[----:B------:R-:W-:Y:S02]  /*22f0*/  VIMNMX R4, PT, PT, R4, 0x46a00000, PT ;  /* 0x46a0000004047848 */ /* 0x000fe40003fe0100 */
[----:B------:R-:W-:-:S05]  /*2300*/  SEL R3, R3, 0x63400000, !P0 ;  /* 0x6340000003037807 */ /* 0x000fca0004000000 */
[----:B------:R-:W-:Y:S02]  /*2310*/  IMAD.IADD R3, R4, 0x1, -R3 ;  /* 0x0000000104037824 */ /* 0x000fe400078e0a03 */
[----:B------:R-:W-:Y:S02]  /*2320*/  IMAD.MOV.U32 R4, RZ, RZ, RZ ;  /* 0x000000ffff047224 */ /* 0x000fe400078e00ff */
[----:B------:R-:W-:-:S06]  /*2330*/  VIADD R5, R3, 0x7fe00000 ;  /* 0x7fe0000003057836 */ /* 0x000fcc0000000000 */
[----:B------:R-:W-:-:S10]  /*2340*/  DMUL R38, R6, R4 ;  /* 0x0000000406267228 */ /* 0x000fd40000000000 */
[----:B------:R-:W-:-:S13]  /*2350*/  FSETP.GTU.AND P0, PT, |R39|, 1.469367938527859385e-39, PT ;  /* 0x001000002700780b */ /* 0x000fda0003f0c200 */
[----:B------:R-:W-:Y:S05]  /*2360*/  @P0 BRA `(.L_x_27) ;  /* 0x0000000000a00947 */ /* 0x000fea0003800000 */
[----:B------:R-:W-:-:S06]  /*2370*/  DFMA R8, R6, -R30, R8 ;  /* 0x8000001e0608722b */ /* 0x000fcc0000000008 */
[----:B------:R-:W-:-:S04]  /*2380*/  IMAD.MOV.U32 R8, RZ, RZ, RZ ;  /* 0x000000ffff087224 */ /* 0x000fc800078e00ff */
[C---:B------:R-:W-:Y:S02]  /*2390*/  FSETP.NEU.AND P0, PT, R9.reuse, RZ, PT ;  /* 0x000000ff0900720b */ /* 0x040fe40003f0d000 */
[----:B------:R-:W-:-:S04]  /*23a0*/  LOP3.LUT R32, R9, 0x80000000, R33, 0x48, !PT ;  /* 0x8000000009207812 */ /* 0x000fc800078e4821 */
[----:B------:R-:W-:-:S07]  /*23b0*/  LOP3.LUT R9, R32, R5, RZ, 0xfc, !PT ;  /* 0x0000000520097212 */ /* 0x000fce00078efcff */
[----:B------:R-:W-:Y:S05]  /*23c0*/  @!P0 BRA `(.L_x_27) ;  /* 0x0000000000888947 */ /* 0x000fea0003800000 */
[----:B------:R-:W-:Y:S01]  /*23d0*/  IMAD.MOV R5, RZ, RZ, -R3 ;  /* 0x000000ffff057224 */ /* 0x000fe200078e0a03 */
[----:B------:R-:W-:Y:S01]  /*23e0*/  IADD3 R3, PT, PT, -R3, -0x43300000, RZ ;  /* 0xbcd0000003037810 */ /* 0x000fe20007ffe1ff */
[----:B------:R-:W-:-:S06]  /*23f0*/  IMAD.MOV.U32 R4, RZ, RZ, RZ ;  /* 0x000000ffff047224 */ /* 0x000fcc00078e00ff */
[----:B------:R-:W-:Y:S02]  /*2400*/  DFMA R4, R38, -R4, R6 ;  /* 0x800000042604722b */ /* 0x000fe40000000006 */
[----:B------:R-:W-:-:S08]  /*2410*/  DMUL.RP R6, R6, R8 ;  /* 0x0000000806067228 */ /* 0x000fd00000008000 */
[----:B------:R-:W-:Y:S02]  /*2420*/  FSETP.NEU.AND P0, PT, |R5|, R3, PT ;  /* 0x000000030500720b */ /* 0x000fe40003f0d200 */
[----:B------:R-:W-:Y:S02]  /*2430*/  LOP3.LUT R32, R7, R32, RZ, 0x3c, !PT ;  /* 0x0000002007207212 */ /* 0x000fe400078e3cff */
[----:B------:R-:W-:Y:S02]  /*2440*/  FSEL R2, R6, R38, !P0 ;  /* 0x0000002606027208 */ /* 0x000fe40004000000 */
[----:B------:R-:W-:-:S03]  /*2450*/  FSEL R39, R32, R39, !P0 ;  /* 0x0000002720277208 */ /* 0x000fc60004000000 */
[----:B------:R-:W-:Y:S01]  /*2460*/  IMAD.MOV.U32 R38, RZ, RZ, R2 ;  /* 0x000000ffff267224 */ /* 0x000fe200078e0002 */
[----:B------:R-:W-:Y:S06]  /*2470*/  BRA `(.L_x_27) ;  /* 0x00000000005c7947 */ /* 0x000fec0003800000 */
.L_x_26:
[----:B------:R-:W-:-:S14]  /*2480*/  DSETP.NAN.AND P0, PT, R34, R34, PT ;  /* 0x000000222200722a */ /* 0x000fdc0003f08000 */
[----:B------:R-:W-:Y:S05]  /*2490*/  @P0 BRA `(.L_x_28) ;  /* 0x0000000000480947 */ /* 0x000fea0003800000 */
[----:B------:R-:W-:-:S14]  /*24a0*/  DSETP.NAN.AND P0, PT, R32, R32, PT ;  /* 0x000000202000722a */ /* 0x000fdc0003f08000 */
[----:B------:R-:W-:Y:S05]  /*24b0*/  @P0 BRA `(.L_x_29) ;  /* 0x0000000000300947 */ /* 0x000fea0003800000 */
[----:B------:R-:W-:Y:S01]  /*24c0*/  ISETP.NE.AND P0, PT, R4, R5, PT ;  /* 0x000000050400720c */ /* 0x000fe20003f05270 */
[----:B------:R-:W-:Y:S02]  /*24d0*/  IMAD.MOV.U32 R38, RZ, RZ, 0x0 ;  /* 0x00000000ff267424 */ /* 0x000fe400078e00ff */
[----:B------:R-:W-:-:S10]  /*24e0*/  IMAD.MOV.U32 R39, RZ, RZ, -0x80000 ;  /* 0xfff80000ff277424 */ /* 0x000fd400078e00ff */
[----:B------:R-:W-:Y:S05]  /*24f0*/  @!P0 BRA `(.L_x_27) ;  /* 0x00000000003c8947 */ /* 0x000fea0003800000 */
[----:B------:R-:W-:Y:S02]  /*2500*/  ISETP.NE.AND P0, PT, R4, 0x7ff00000, PT ;  /* 0x7ff000000400780c */ /* 0x000fe40003f05270 */
[----:B------:R-:W-:Y:S02]  /*2510*/  LOP3.LUT R39, R35, 0x80000000, R33, 0x48, !PT ;  /* 0x8000000023277812 */ /* 0x000fe400078e4821 */
[----:B------:R-:W-:-:S13]  /*2520*/  ISETP.EQ.OR P0, PT, R5, RZ, !P0 ;  /* 0x000000ff0500720c */ /* 0x000fda0004702670 */
[----:B------:R-:W-:Y:S01]  /*2530*/  @P0 LOP3.LUT R2, R39, 0x7ff00000, RZ, 0xfc, !PT ;  /* 0x7ff0000027020812 */ /* 0x000fe200078efcff */
[----:B------:R-:W-:Y:S02]  /*2540*/  @!P0 IMAD.MOV.U32 R38, RZ, RZ, RZ ;  /* 0x000000ffff268224 */ /* 0x000fe400078e00ff */
[----:B------:R-:W-:Y:S02]  /*2550*/  @P0 IMAD.MOV.U32 R38, RZ, RZ, RZ ;  /* 0x000000ffff260224 */ /* 0x000fe400078e00ff */
[----:B------:R-:W-:Y:S01]  /*2560*/  @P0 IMAD.MOV.U32 R39, RZ, RZ, R2 ;  /* 0x000000ffff270224 */ /* 0x000fe200078e0002 */
[----:B------:R-:W-:Y:S06]  /*2570*/  BRA `(.L_x_27) ;  /* 0x00000000001c7947 */ /* 0x000fec0003800000 */
.L_x_29:
[----:B------:R-:W-:Y:S01]  /*2580*/  LOP3.LUT R3, R33, 0x80000, RZ, 0xfc, !PT ;  /* 0x0008000021037812 */ /* 0x000fe200078efcff */
[----:B------:R-:W-:-:S04]  /*2590*/  IMAD.MOV.U32 R38, RZ, RZ, R32 ;  /* 0x000000ffff267224 */ /* 0x000fc800078e0020 */
[----:B------:R-:W-:Y:S01]  /*25a0*/  IMAD.MOV.U32 R39, RZ, RZ, R3 ;  /* 0x000000ffff277224 */ /* 0x000fe200078e0003 */
[----:B------:R-:W-:Y:S06]  /*25b0*/  BRA `(.L_x_27) ;  /* 0x00000000000c7947 */ /* 0x000fec0003800000 */
.L_x_28:
[----:B------:R-:W-:Y:S01]  /*25c0*/  LOP3.LUT R3, R35, 0x80000, RZ, 0xfc, !PT ;  /* 0x0008000023037812 */ /* 0x000fe200078efcff */
[----:B------:R-:W-:-:S04]  /*25d0*/  IMAD.MOV.U32 R38, RZ, RZ, R34 ;  /* 0x000000ffff267224 */ /* 0x000fc800078e0022 */
[----:B------:R-:W-:-:S07]  /*25e0*/  IMAD.MOV.U32 R39, RZ, RZ, R3 ;  /* 0x000000ffff277224 */ /* 0x000fce00078e0003 */
.L_x_27:
[----:B------:R-:W-:Y:S05]  /*25f0*/  BSYNC.RECONVERGENT B2 ;  /* 0x0000000000027941 */ /* 0x000fea0003800200 */
.L_x_25:
[----:B------:R-:W-:Y:S02]  /*2600*/  IMAD.MOV.U32 R4, RZ, RZ, R0 ;  /* 0x000000ffff047224 */ /* 0x000fe400078e0000 */
[----:B------:R-:W-:Y:S02]  /*2610*/  IMAD.MOV.U32 R5, RZ, RZ, 0x0 ;  /* 0x00000000ff057424 */ /* 0x000fe400078e00ff */
[----:B------:R-:W-:Y:S02]  /*2620*/  IMAD.MOV.U32 R2, RZ, RZ, R38 ;  /* 0x000000ffff027224 */ /* 0x000fe400078e0026 */
[----:B------:R-:W-:Y:S01]  /*2630*/  IMAD.MOV.U32 R3, RZ, RZ, R39 ;  /* 0x000000ffff037224 */ /* 0x000fe200078e0027 */
[----:B------:R-:W-:Y:S06]  /*2640*/  RET.REL.NODEC R4 `(_Z19solveGeodesicKerneldddPddiiS_) ;  /* 0xffffffd8046c7950 */ /* 0x000fec0003c3ffff */
        .type           $_Z19solveGeodesicKerneldddPddiiS_$__internal_trig_reduction_slowpathd,@function
        .size           $_Z19solveGeodesicKerneldddPddiiS_$__internal_trig_reduction_slowpathd,(.L_x_37 - $_Z19solveGeodesicKerneldddPddiiS_$__internal_trig_reduction_slowpathd)
$_Z19solveGeodesicKerneldddPddiiS_$__internal_trig_reduction_slowpathd:
[----:B------:R-:W-:Y:S01]  /*2650*/  SHF.R.U32.HI R0, RZ, 0x14, R24 ;  /* 0x00000014ff007819 */ /* 0x000fe20000011618 */
[----:B------:R-:W-:Y:S02]  /*2660*/  IMAD.MOV.U32 R7, RZ, RZ, R2 ;  /* 0x000000ffff077224 */ /* 0x000fe400078e0002 */
[----:B------:R-:W-:Y:S01]  /*2670*/  IMAD.MOV.U32 R2, RZ, RZ, RZ ;  /* 0x000000ffff027224 */ /* 0x000fe200078e00ff */
[----:B------:R-:W-:-:S04]  /*2680*/  LOP3.LUT R3, R0, 0x7ff, RZ, 0xc0, !PT ;  /* 0x000007ff00037812 */ /* 0x000fc800078ec0ff */
[----:B------:R-:W-:-:S13]  /*2690*/  ISETP.NE.AND P0, PT, R3, 0x7ff, PT ;  /* 0x000007ff0300780c */ /* 0x000fda0003f05270 */
[----:B------:R-:W-:Y:S05]  /*26a0*/  @!P0 BRA `(.L_x_30) ;  /* 0x00000008002c8947 */ /* 0x000fea0003800000 */
[----:B------:R-:W-:Y:S01]  /*26b0*/  VIADD R2, R3, 0xfffffc00 ;  /* 0xfffffc0003027836 */ /* 0x000fe20000000000 */
[----:B------:R-:W-:-:S04]  /*26c0*/  CS2R R28, SRZ ;  /* 0x00000000001c7805 */ /* 0x000fc8000001ff00 */
[----:B------:R-:W-:Y:S02]  /*26d0*/  SHF.R.U32.HI R4, RZ, 0x6, R2 ;  /* 0x00000006ff047819 */ /* 0x000fe40000011602 */
[----:B------:R-:W-:Y:S02]  /*26e0*/  ISETP.GE.U32.AND P0, PT, R2, 0x80, PT ;  /* 0x000000800200780c */ /* 0x000fe40003f06070 */
[C---:B------:R-:W-:Y:S02]  /*26f0*/  IADD3 R5, PT, PT, -R4.reuse, 0x13, RZ ;  /* 0x0000001304057810 */ /* 0x040fe40007ffe1ff */
[----:B------:R-:W-:Y:S02]  /*2700*/  IADD3 R9, PT, PT, -R4, 0xf, RZ ;  /* 0x0000000f04097810 */ /* 0x000fe40007ffe1ff */
[----:B------:R-:W-:-:S04]  /*2710*/  SEL R5, R5, 0x12, P0 ;  /* 0x0000001205057807 */ /* 0x000fc80000000000 */
[----:B------:R-:W-:-:S13]  /*2720*/  ISETP.GE.AND P0, PT, R9, R5, PT ;  /* 0x000000050900720c */ /* 0x000fda0003f06270 */
[----:B------:R-:W-:Y:S05]  /*2730*/  @P0 BRA `(.L_x_31) ;  /* 0x00000000008c0947 */ /* 0x000fea0003800000 */
[C---:B------:R-:W-:Y:S01]  /*2740*/  SHF.L.U64.HI R23, R7.reuse, 0xb, R24 ;  /* 0x0000000b07177819 */ /* 0x040fe20000010218 */
[----:B------:R-:W-:Y:S01]  /*2750*/  IMAD.SHL.U32 R7, R7, 0x800, RZ ;  /* 0x0000080007077824 */ /* 0x000fe200078e00ff */
[----:B------:R-:W-:Y:S01]  /*2760*/  IADD3 R8, PT, PT, RZ, -R4, -R5 ;  /* 0x80000004ff087210 */ /* 0x000fe20007ffe805 */
[----:B------:R-:W-:Y:S01]  /*2770*/  IMAD.MOV.U32 R6, RZ, RZ, RZ ;  /* 0x000000ffff067224 */ /* 0x000fe200078e00ff */
[----:B------:R-:W-:Y:S02]  /*2780*/  CS2R R28, SRZ ;  /* 0x00000000001c7805 */ /* 0x000fe4000001ff00 */
[----:B------:R-:W-:Y:S01]  /*2790*/  LOP3.LUT R23, R23, 0x80000000, RZ, 0xfc, !PT ;  /* 0x8000000017177812 */ /* 0x000fe200078efcff */
[----:B------:R-:W0:Y:S01]  /*27a0*/  LDCU.64 UR6, c[0x0][0x358] ;  /* 0x00006b00ff0677ac */ /* 0x000e220008000a00 */
[----:B------:R-:W-:-:S05]  /*27b0*/  NOP ;  /* 0x0000000000007918 */ /* 0x000fca0000000000 */
.L_x_32:
[----:B------:R-:W1:Y:S02]  /*27c0*/  LDC.64 R2, c[0x4][RZ] ;  /* 0x01000000ff027b82 */ /* 0x000e640000000a00 */
[----:B-1----:R-:W-:-:S06]  /*27d0*/  IMAD.WIDE R2, R9, 0x8, R2 ;  /* 0x0000000809027825 */ /* 0x002fcc00078e0202 */
[----:B0-----:R-:W2:Y:S01]  /*27e0*/  LDG.E.64.CONSTANT R2, desc[UR6][R2.64] ;  /* 0x0000000602027981 */ /* 0x001ea2000c1e9b00 */
[----:B------:R-:W-:Y:S02]  /*27f0*/  VIADD R8, R8, 0x1 ;  /* 0x0000000108087836 */ /* 0x000fe40000000000 */
[----:B------:R-:W-:Y:S02]  /*2800*/  VIADD R9, R9, 0x1 ;  /* 0x0000000109097836 */ /* 0x000fe40000000000 */
[----:B--2---:R-:W-:-:S04]  /*2810*/  IMAD.WIDE.U32 R28, P2, R2, R7, R28 ;  /* 0x00000007021c7225 */ /* 0x004fc8000784001c */
[CC--:B------:R-:W-:Y:S02]  /*2820*/  IMAD R25, R2.reuse, R23.reuse, RZ ;  /* 0x0000001702197224 */ /* 0x0c0fe400078e02ff */
[----:B------:R-:W-:-:S03]  /*2830*/  IMAD.HI.U32 R27, R2, R23, RZ ;  /* 0x00000017021b7227 */ /* 0x000fc600078e00ff */
[----:B------:R-:W-:Y:S01]  /*2840*/  IADD3 R29, P0, PT, R25, R29, RZ ;  /* 0x0000001d191d7210 */ /* 0x000fe20007f1e0ff */
[CC--:B------:R-:W-:Y:S02]  /*2850*/  IMAD R30, R3.reuse, R7.reuse, RZ ;  /* 0x00000007031e7224 */ /* 0x0c0fe400078e02ff */
[----:B------:R-:W-:-:S03]  /*2860*/  IMAD.HI.U32 R31, R3, R7, RZ ;  /* 0x00000007031f7227 */ /* 0x000fc600078e00ff */
[----:B------:R-:W-:Y:S01]  /*2870*/  IADD3 R29, P1, PT, R30, R29, RZ ;  /* 0x0000001d1e1d7210 */ /* 0x000fe20007f3e0ff */
[----:B------:R-:W-:Y:S02]  /*2880*/  IMAD.X R2, RZ, RZ, R27, P2 ;  /* 0x000000ffff027224 */ /* 0x000fe400010e061b */
[----:B------:R-:W-:-:S03]  /*2890*/  IMAD.HI.U32 R27, R3, R23, RZ ;  /* 0x00000017031b7227 */ /* 0x000fc600078e00ff */
[----:B------:R-:W-:Y:S01]  /*28a0*/  IADD3.X R2, P0, PT, R31, R2, RZ, P0, !PT ;  /* 0x000000021f027210 */ /* 0x000fe2000071e4ff */
[----:B------:R-:W-:Y:S02]  /*28b0*/  IMAD R3, R3, R23, RZ ;  /* 0x0000001703037224 */ /* 0x000fe400078e02ff */
[C---:B------:R-:W-:Y:S02]  /*28c0*/  IMAD R25, R6.reuse, 0x8, R1 ;  /* 0x0000000806197824 */ /* 0x040fe400078e0201 */
[----:B------:R-:W-:Y:S01]  /*28d0*/  VIADD R6, R6, 0x1 ;  /* 0x0000000106067836 */ /* 0x000fe20000000000 */
[----:B------:R-:W-:Y:S01]  /*28e0*/  IADD3.X R3, P1, PT, R3, R2, RZ, P1, !PT ;  /* 0x0000000203037210 */ /* 0x000fe20000f3e4ff */
[----:B------:R-:W-:Y:S01]  /*28f0*/  IMAD.X R2, RZ, RZ, R27, P0 ;  /* 0x000000ffff027224 */ /* 0x000fe200000e061b */
[----:B------:R-:W-:Y:S01]  /*2900*/  ISETP.NE.AND P0, PT, R8, -0xf, PT ;  /* 0xfffffff10800780c */ /* 0x000fe20003f05270 */
[----:B------:R0:W-:Y:S02]  /*2910*/  STL.64 [R25], R28 ;  /* 0x0000001c19007387 */ /* 0x0001e40000100a00 */
[----:B------:R-:W-:-:S02]  /*2920*/  IMAD.X R2, RZ, RZ, R2, P1 ;  /* 0x000000ffff027224 */ /* 0x000fc400008e0602 */
[----:B0-----:R-:W-:Y:S02]  /*2930*/  IMAD.MOV.U32 R28, RZ, RZ, R3 ;  /* 0x000000ffff1c7224 */ /* 0x001fe400078e0003 */
[----:B------:R-:W-:-:S06]  /*2940*/  IMAD.MOV.U32 R29, RZ, RZ, R2 ;  /* 0x000000ffff1d7224 */ /* 0x000fcc00078e0002 */
[----:B------:R-:W-:Y:S05]  /*2950*/  @P0 BRA `(.L_x_32) ;  /* 0xfffffffc00980947 */ /* 0x000fea000383ffff */
[----:B------:R-:W-:-:S07]  /*2960*/  IMAD.MOV.U32 R9, RZ, RZ, R5 ;  /* 0x000000ffff097224 */ /* 0x000fce00078e0005 */
.L_x_31:
[----:B------:R-:W-:Y:S01]  /*2970*/  LOP3.LUT P0, R33, R0, 0x3f, RZ, 0xc0, !PT ;  /* 0x0000003f00217812 */ /* 0x000fe2000780c0ff */
[----:B------:R-:W-:-:S04]  /*2980*/  IMAD.IADD R0, R4, 0x1, R9 ;  /* 0x0000000104007824 */ /* 0x000fc800078e0209 */
[----:B------:R-:W-:-:S05]  /*2990*/  IMAD.U32 R31, R0, 0x8, R1 ;  /* 0x00000008001f7824 */ /* 0x000fca00078e0001 */
[----:B------:R0:W-:Y:S04]  /*29a0*/  STL.64 [R31+-0x78], R28 ;  /* 0xffff881c1f007387 */ /* 0x0001e80000100a00 */
[----:B------:R-:W2:Y:S04]  /*29b0*/  @P0 LDL.64 R8, [R1+0x8] ;  /* 0x0000080001080983 */ /* 0x000ea80000100a00 */
[----:B------:R-:W3:Y:S04]  /*29c0*/  LDL.64 R4, [R1+0x10] ;  /* 0x0000100001047983 */ /* 0x000ee80000100a00 */
[----:B------:R-:W4:Y:S01]  /*29d0*/  LDL.64 R2, [R1+0x18] ;  /* 0x0000180001027983 */ /* 0x000f220000100a00 */
[----:B------:R-:W-:-:S02]  /*29e0*/  @P0 LOP3.LUT R0, R33, 0x3f, RZ, 0x3c, !PT ;  /* 0x0000003f21000812 */ /* 0x000fc400078e3cff */
[--C-:B--2---:R-:W-:Y:S02]  /*29f0*/  @P0 SHF.R.U64 R7, R8, 0x1, R9.reuse ;  /* 0x0000000108070819 */ /* 0x104fe40000001209 */
[----:B------:R-:W-:Y:S02]  /*2a00*/  @P0 SHF.R.U32.HI R9, RZ, 0x1, R9 ;  /* 0x00000001ff090819 */ /* 0x000fe40000011609 */
[C---:B---3--:R-:W-:Y:S02]  /*2a10*/  @P0 SHF.L.U32 R23, R4.reuse, R33, RZ ;  /* 0x0000002104170219 */ /* 0x048fe400000006ff */
[----:B------:R-:W-:Y:S02]  /*2a20*/  @P0 SHF.R.U64 R6, R7, R0, R9 ;  /* 0x0000000007060219 */ /* 0x000fe40000001209 */
[--C-:B------:R-:W-:Y:S02]  /*2a30*/  @P0 SHF.R.U32.HI R27, RZ, 0x1, R5.reuse ;  /* 0x00000001ff1b0819 */ /* 0x100fe40000011605 */
[----:B------:R-:W-:-:S02]  /*2a40*/  @P0 SHF.R.U64 R25, R4, 0x1, R5 ;  /* 0x0000000104190819 */ /* 0x000fc40000001205 */
[-C--:B------:R-:W-:Y:S02]  /*2a50*/  @P0 SHF.L.U64.HI R8, R4, R33.reuse, R5 ;  /* 0x0000002104080219 */ /* 0x080fe40000010205 */
[----:B------:R-:W-:Y:S02]  /*2a60*/  @P0 SHF.R.U32.HI R7, RZ, R0, R9 ;  /* 0x00000000ff070219 */ /* 0x000fe40000011609 */
[----:B------:R-:W-:Y:S02]  /*2a70*/  @P0 LOP3.LUT R4, R23, R6, RZ, 0xfc, !PT ;  /* 0x0000000617040212 */ /* 0x000fe400078efcff */
[----:B----4-:R-:W-:Y:S02]  /*2a80*/  @P0 SHF.L.U32 R9, R2, R33, RZ ;  /* 0x0000002102090219 */ /* 0x010fe400000006ff */
[----:B0-----:R-:W-:Y:S02]  /*2a90*/  @P0 SHF.R.U64 R28, R25, R0, R27 ;  /* 0x00000000191c0219 */ /* 0x001fe4000000121b */
[----:B------:R-:W-:Y:S01]  /*2aa0*/  @P0 LOP3.LUT R5, R8, R7, RZ, 0xfc, !PT ;  /* 0x0000000708050212 */ /* 0x000fe200078efcff */
[----:B------:R-:W-:Y:S01]  /*2ab0*/  IMAD.SHL.U32 R8, R4, 0x4, RZ ;  /* 0x0000000404087824 */ /* 0x000fe200078e00ff */
[----:B------:R-:W-:-:S02]  /*2ac0*/  @P0 SHF.L.U64.HI R7, R2, R33, R3 ;  /* 0x0000002102070219 */ /* 0x000fc40000010203 */
[----:B------:R-:W-:Y:S02]  /*2ad0*/  @P0 LOP3.LUT R2, R9, R28, RZ, 0xfc, !PT ;  /* 0x0000001c09020212 */ /* 0x000fe400078efcff */
[----:B------:R-:W-:Y:S02]  /*2ae0*/  @P0 SHF.R.U32.HI R0, RZ, R0, R27 ;  /* 0x00000000ff000219 */ /* 0x000fe4000001161b */
[----:B------:R-:W-:Y:S02]  /*2af0*/  SHF.L.U64.HI R9, R4, 0x2, R5 ;  /* 0x0000000204097819 */ /* 0x000fe40000010205 */
[----:B------:R-:W-:Y:S02]  /*2b00*/  @P0 LOP3.LUT R3, R7, R0, RZ, 0xfc, !PT ;  /* 0x0000000007030212 */ /* 0x000fe400078efcff */
[----:B------:R-:W-:Y:S02]  /*2b10*/  SHF.L.W.U32.HI R5, R5, 0x2, R2 ;  /* 0x0000000205057819 */ /* 0x000fe40000010e02 */
[----:B------:R-:W-:-:S02]  /*2b20*/  IADD3 RZ, P0, PT, RZ, -R8, RZ ;  /* 0x80000008ffff7210 */ /* 0x000fc40007f1e0ff */
[----:B------:R-:W-:Y:S02]  /*2b30*/  LOP3.LUT R0, RZ, R9, RZ, 0x33, !PT ;  /* 0x00000009ff007212 */ /* 0x000fe400078e33ff */
[----:B------:R-:W-:Y:S02]  /*2b40*/  SHF.L.W.U32.HI R2, R2, 0x2, R3 ;  /* 0x0000000202027819 */ /* 0x000fe40000010e03 */
[----:B------:R-:W-:Y:S02]  /*2b50*/  LOP3.LUT R6, RZ, R5, RZ, 0x33, !PT ;  /* 0x00000005ff067212 */ /* 0x000fe400078e33ff */
[----:B------:R-:W-:Y:S02]  /*2b60*/  IADD3.X R4, P0, PT, RZ, R0, RZ, P0, !PT ;  /* 0x00000000ff047210 */ /* 0x000fe4000071e4ff */
[----:B------:R-:W-:Y:S02]  /*2b70*/  LOP3.LUT R0, RZ, R2, RZ, 0x33, !PT ;  /* 0x00000002ff007212 */ /* 0x000fe400078e33ff */
[----:B------:R-:W-:-:S02]  /*2b80*/  IADD3.X R6, P1, PT, RZ, R6, RZ, P0, !PT ;  /* 0x00000006ff067210 */ /* 0x000fc4000073e4ff */
[----:B------:R-:W-:-:S03]  /*2b90*/  ISETP.GT.U32.AND P2, PT, R5, -0x1, PT ;  /* 0xffffffff0500780c */ /* 0x000fc60003f44070 */
[----:B------:R-:W-:Y:S01]  /*2ba0*/  IMAD.X R7, RZ, RZ, R0, P1 ;  /* 0x000000ffff077224 */ /* 0x000fe200008e0600 */
[----:B------:R-:W-:-:S04]  /*2bb0*/  ISETP.GT.AND.EX P0, PT, R2, -0x1, PT, P2 ;  /* 0xffffffff0200780c */ /* 0x000fc80003f04320 */
[----:B------:R-:W-:Y:S02]  /*2bc0*/  SEL R28, R2, R7, P0 ;  /* 0x00000007021c7207 */ /* 0x000fe40000000000 */
[----:B------:R-:W-:Y:S02]  /*2bd0*/  SEL R7, R5, R6, P0 ;  /* 0x0000000605077207 */ /* 0x000fe40000000000 */
[----:B------:R-:W-:Y:S02]  /*2be0*/  ISETP.NE.U32.AND P1, PT, R28, RZ, PT ;  /* 0x000000ff1c00720c */ /* 0x000fe40003f25070 */
[----:B------:R-:W-:Y:S02]  /*2bf0*/  SEL R9, R9, R4, P0 ;  /* 0x0000000409097207 */ /* 0x000fe40000000000 */
[----:B------:R-:W-:Y:S01]  /*2c00*/  SEL R5, R7, R28, !P1 ;  /* 0x0000001c07057207 */ /* 0x000fe20004800000 */
[----:B------:R-:W-:-:S05]  /*2c10*/  @!P0 IMAD.MOV R8, RZ, RZ, -R8 ;  /* 0x000000ffff088224 */ /* 0x000fca00078e0a08 */
[----:B------:R-:W0:Y:S02]  /*2c20*/  FLO.U32 R5, R5 ;  /* 0x0000000500057300 */ /* 0x000e2400000e0000 */
[C---:B0-----:R-:W-:Y:S02]  /*2c30*/  IADD3 R6, PT, PT, -R5.reuse, 0x1f, RZ ;  /* 0x0000001f05067810 */ /* 0x041fe40007ffe1ff */
[----:B------:R-:W-:-:S03]  /*2c40*/  IADD3 R0, PT, PT, -R5, 0x3f, RZ ;  /* 0x0000003f05007810 */ /* 0x000fc60007ffe1ff */
[----:B------:R-:W-:-:S05]  /*2c50*/  @P1 IMAD.MOV R0, RZ, RZ, R6 ;  /* 0x000000ffff001224 */ /* 0x000fca00078e0206 */
[----:B------:R-:W-:-:S13]  /*2c60*/  ISETP.NE.AND P1, PT, R0, RZ, PT ;  /* 0x000000ff0000720c */ /* 0x000fda0003f25270 */
[----:B------:R-:W-:Y:S05]  /*2c70*/  @!P1 BRA `(.L_x_33) ;  /* 0x0000000000289947 */ /* 0x000fea0003800000 */
[----:B------:R-:W-:Y:S02]  /*2c80*/  LOP3.LUT R4, R0, 0x3f, RZ, 0xc0, !PT ;  /* 0x0000003f00047812 */ /* 0x000fe400078ec0ff */
[--C-:B------:R-:W-:Y:S02]  /*2c90*/  SHF.R.U64 R6, R8, 0x1, R9.reuse ;  /* 0x0000000108067819 */ /* 0x100fe40000001209 */
[----:B------:R-:W-:Y:S02]  /*2ca0*/  SHF.R.U32.HI R8, RZ, 0x1, R9 ;  /* 0x00000001ff087819 */ /* 0x000fe40000011609 */
[----:B------:R-:W-:Y:S02]  /*2cb0*/  LOP3.LUT R5, R0, 0x3f, RZ, 0xc, !PT ;  /* 0x0000003f00057812 */ /* 0x000fe400078e0cff */
[CC--:B------:R-:W-:Y:S02]  /*2cc0*/  SHF.L.U64.HI R28, R7.reuse, R4.reuse, R28 ;  /* 0x00000004071c7219 */ /* 0x0c0fe4000001021c */
[----:B------:R-:W-:-:S02]  /*2cd0*/  SHF.L.U32 R7, R7, R4, RZ ;  /* 0x0000000407077219 */ /* 0x000fc400000006ff */
[-CC-:B------:R-:W-:Y:S02]  /*2ce0*/  SHF.R.U64 R4, R6, R5.reuse, R8.reuse ;  /* 0x0000000506047219 */ /* 0x180fe40000001208 */
[----:B------:R-:W-:Y:S02]  /*2cf0*/  SHF.R.U32.HI R5, RZ, R5, R8 ;  /* 0x00000005ff057219 */ /* 0x000fe40000011608 */
[----:B------:R-:W-:Y:S02]  /*2d00*/  LOP3.LUT R7, R7, R4, RZ, 0xfc, !PT ;  /* 0x0000000407077212 */ /* 0x000fe400078efcff */
[----:B------:R-:W-:-:S07]  /*2d10*/  LOP3.LUT R28, R28, R5, RZ, 0xfc, !PT ;  /* 0x000000051c1c7212 */ /* 0x000fce00078efcff */
.L_x_33:
[----:B------:R-:W-:-:S04]  /*2d20*/  IMAD.WIDE.U32 R8, R7, 0x2168c235, RZ ;  /* 0x2168c23507087825 */ /* 0x000fc800078e00ff */
[----:B------:R-:W-:Y:S01]  /*2d30*/  IMAD.MOV.U32 R4, RZ, RZ, R9 ;  /* 0x000000ffff047224 */ /* 0x000fe200078e0009 */
[----:B------:R-:W-:Y:S01]  /*2d40*/  IADD3 RZ, P1, PT, R8, R8, RZ ;  /* 0x0000000808ff7210 */ /* 0x000fe20007f3e0ff */
[----:B------:R-:W-:Y:S02]  /*2d50*/  IMAD.MOV.U32 R5, RZ, RZ, RZ ;  /* 0x000000ffff057224 */ /* 0x000fe400078e00ff */
[----:B------:R-:W-:-:S04]  /*2d60*/  IMAD.HI.U32 R6, R28, -0x36f0255e, RZ ;  /* 0xc90fdaa21c067827 */ /* 0x000fc800078e00ff */
[----:B------:R-:W-:-:S04]  /*2d70*/  IMAD.WIDE.U32 R4, R7, -0x36f0255e, R4 ;  /* 0xc90fdaa207047825 */ /* 0x000fc800078e0004 */
[C---:B------:R-:W-:Y:S02]  /*2d80*/  IMAD R7, R28.reuse, -0x36f0255e, RZ ;  /* 0xc90fdaa21c077824 */ /* 0x040fe400078e02ff */
[----:B------:R-:W-:-:S04]  /*2d90*/  IMAD.WIDE.U32 R4, P2, R28, 0x2168c235, R4 ;  /* 0x2168c2351c047825 */ /* 0x000fc80007840004 */
[----:B------:R-:W-:Y:S01]  /*2da0*/  IMAD.X R6, RZ, RZ, R6, P2 ;  /* 0x000000ffff067224 */ /* 0x000fe200010e0606 */
[----:B------:R-:W-:Y:S02]  /*2db0*/  IADD3 R5, P2, PT, R7, R5, RZ ;  /* 0x0000000507057210 */ /* 0x000fe40007f5e0ff */
[----:B------:R-:W-:Y:S02]  /*2dc0*/  IADD3.X RZ, P1, PT, R4, R4, RZ, P1, !PT ;  /* 0x0000000404ff7210 */ /* 0x000fe40000f3e4ff */
[C---:B------:R-:W-:Y:S01]  /*2dd0*/  ISETP.GT.U32.AND P3, PT, R5.reuse, RZ, PT ;  /* 0x000000ff0500720c */ /* 0x040fe20003f64070 */
[----:B------:R-:W-:Y:S01]  /*2de0*/  IMAD.X R6, RZ, RZ, R6, P2 ;  /* 0x000000ffff067224 */ /* 0x000fe200010e0606 */
[----:B------:R-:W-:-:S04]  /*2df0*/  IADD3.X R4, P2, PT, R5, R5, RZ, P1, !PT ;  /* 0x0000000505047210 */ /* 0x000fc80000f5e4ff */
[C---:B------:R-:W-:Y:S01]  /*2e00*/  ISETP.GT.AND.EX P1, PT, R6.reuse, RZ, PT, P3 ;  /* 0x000000ff0600720c */ /* 0x040fe20003f24330 */
[----:B------:R-:W-:-:S03]  /*2e10*/  IMAD.X R7, R6, 0x1, R6, P2 ;  /* 0x0000000106077824 */ /* 0x000fc600010e0606 */
[----:B------:R-:W-:Y:S02]  /*2e20*/  SEL R5, R4, R5, P1 ;  /* 0x0000000504057207 */ /* 0x000fe40000800000 */
[----:B------:R-:W-:Y:S02]  /*2e30*/  SEL R6, R7, R6, P1 ;  /* 0x0000000607067207 */ /* 0x000fe40000800000 */
[----:B------:R-:W-:Y:S02]  /*2e40*/  IADD3 R5, P2, PT, R5, 0x1, RZ ;  /* 0x0000000105057810 */ /* 0x000fe40007f5e0ff */
[----:B------:R-:W-:Y:S02]  /*2e50*/  SEL R7, RZ, 0xffffffff, !P1 ;  /* 0xffffffffff077807 */ /* 0x000fe40004800000 */
[----:B------:R-:W-:Y:S01]  /*2e60*/  LOP3.LUT P1, R4, R24, 0x80000000, RZ, 0xc0, !PT ;  /* 0x8000000018047812 */ /* 0x000fe2000782c0ff */
[----:B------:R-:W-:Y:S02]  /*2e70*/  IMAD.X R6, RZ, RZ, R6, P2 ;  /* 0x000000ffff067224 */ /* 0x000fe400010e0606 */
[----:B------:R-:W-:Y:S01]  /*2e80*/  IMAD.IADD R7, R7, 0x1, -R0 ;  /* 0x0000000107077824 */ /* 0x000fe200078e0a00 */
[----:B------:R-:W-:-:S02]  /*2e90*/  @!P0 LOP3.LUT R4, R4, 0x80000000, RZ, 0x3c, !PT ;  /* 0x8000000004048812 */ /* 0x000fc400078e3cff */
[----:B------:R-:W-:-:S04]  /*2ea0*/  SHF.R.U64 R5, R5, 0xa, R6 ;  /* 0x0000000a05057819 */ /* 0x000fc80000001206 */
[----:B------:R-:W-:-:S04]  /*2eb0*/  IADD3 R5, P2, PT, R5, 0x1, RZ ;  /* 0x0000000105057810 */ /* 0x000fc80007f5e0ff */
[----:B------:R-:W-:-:S04]  /*2ec0*/  LEA.HI.X R6, R6, RZ, RZ, 0x16, P2 ;  /* 0x000000ff06067211 */ /* 0x000fc800010fb4ff */
[--C-:B------:R-:W-:Y:S02]  /*2ed0*/  SHF.R.U64 R0, R5, 0x1, R6.reuse ;  /* 0x0000000105007819 */ /* 0x100fe40000001206 */
[----:B------:R-:W-:Y:S01]  /*2ee0*/  SHF.R.U32.HI R5, RZ, 0x1e, R3 ;  /* 0x0000001eff057819 */ /* 0x000fe20000011603 */
[----:B------:R-:W-:Y:S01]  /*2ef0*/  IMAD.SHL.U32 R3, R7, 0x100000, RZ ;  /* 0x0010000007037824 */ /* 0x000fe200078e00ff */
[----:B------:R-:W-:Y:S02]  /*2f00*/  SHF.R.U32.HI R6, RZ, 0x1, R6 ;  /* 0x00000001ff067819 */ /* 0x000fe40000011606 */
[----:B------:R-:W-:Y:S02]  /*2f10*/  IADD3 R7, P2, P3, RZ, RZ, R0 ;  /* 0x000000ffff077210 */ /* 0x000fe40007b5e000 */
[----:B------:R-:W-:Y:S02]  /*2f20*/  LEA.HI R2, R2, R5, RZ, 0x1 ;  /* 0x0000000502027211 */ /* 0x000fe400078f08ff */
[----:B------:R-:W-:-:S03]  /*2f30*/  IADD3.X R3, PT, PT, R3, 0x3fe00000, R6, P2, P3 ;  /* 0x3fe0000003037810 */ /* 0x000fc600017e6406 */
[----:B------:R-:W-:Y:S01]  /*2f40*/  @P1 IMAD.MOV R2, RZ, RZ, -R2 ;  /* 0x000000ffff021224 */ /* 0x000fe200078e0a02 */
[----:B------:R-:W-:-:S07]  /*2f50*/  LOP3.LUT R24, R3, R4, RZ, 0xfc, !PT ;  /* 0x0000000403187212 */ /* 0x000fce00078efcff */
.L_x_30:
[----:B------:R-:W-:Y:S02]  /*2f60*/  IMAD.MOV.U32 R23, RZ, RZ, 0x0 ;  /* 0x00000000ff177424 */ /* 0x000fe400078e00ff */
[----:B------:R-:W-:Y:S02]  /*2f70*/  IMAD.MOV.U32 R0, RZ, RZ, R2 ;  /* 0x000000ffff007224 */ /* 0x000fe400078e0002 */
[----:B------:R-:W-:Y:S02]  /*2f80*/  IMAD.MOV.U32 R2, RZ, RZ, R7 ;  /* 0x000000ffff027224 */ /* 0x000fe400078e0007 */
[----:B------:R-:W-:Y:S01]  /*2f90*/  IMAD.MOV.U32 R3, RZ, RZ, R24 ;  /* 0x000000ffff037224 */ /* 0x000fe200078e0018 */
[----:B------:R-:W-:Y:S06]  /*2fa0*/  RET.REL.NODEC R22 `(_Z19solveGeodesicKerneldddPddiiS_) ;  /* 0xffffffd016147950 */ /* 0x000fec0003c3ffff */
.L_x_34:
[----:B------:R-:W-:-:S00]  /*2fb0*/  BRA `(.L_x_34) ;  /* 0xfffffffc00fc7947 */ /* 0x000fc0000383ffff */
[----:B------:R-:W-:-:S00]  /*2fc0*/  NOP ;  /* 0x0000000000007918 */ /* 0x000fc00000000000 */
        /* <DEDUP_REMOVED lines=11> */
.L_x_37:


//--------------------- .nv.global.init           --------------------------
	.section	.nv.global.init,"aw",@progbits
	.align	16
.nv.global.init:
	.type		__cudart_sin_cos_coeffs,@object
	.size		__cudart_sin_cos_coeffs,(__cudart_i2opi_d - __cudart_sin_cos_coeffs)
__cudart_sin_cos_coeffs:
        /*0000*/ 	.byte	0x46, 0xd2, 0xb0, 0x2c, 0xf1, 0xe5, 0x5a, 0xbe, 0x92, 0xe3, 0xac, 0x69, 0xe3, 0x1d, 0xc7, 0x3e
        /*0010*/ 	.byte	0xa1, 0x62, 0xdb, 0x19, 0xa0, 0x01, 0x2a, 0xbf, 0x18, 0x08, 0x11, 0x11, 0x11, 0x11, 0x81, 0x3f
        /*0020*/ 	.byte	0x54, 0x55, 0x55, 0x55, 0x55, 0x55, 0xc5, 0xbf, 0x00, 0x00, 0x00, 0x00, 0x00, 0x00, 0x00, 0x00
        /*0030*/ 	.byte	0x00, 0x00, 0x00, 0x00, 0x00, 0x00, 0x00, 0x00, 0x64, 0x81, 0xfd, 0x20, 0x83, 0xff, 0xa8, 0xbd
        /*0040*/ 	.byte	0x28, 0x85, 0xef, 0xc1, 0xa7, 0xee, 0x21, 0x3e, 0xd9, 0xe6, 0x06, 0x8e, 0x4f, 0x7e, 0x92, 0xbe
        /*0050*/ 	.byte	0xe9, 0xbc, 0xdd, 0x19, 0xa0, 0x01, 0xfa, 0x3e, 0x47, 0x5d, 0xc1, 0x16, 0x6c, 0xc1, 0x56, 0xbf
        /*0060*/ 	.byte	0x51, 0x55, 0x55, 0x55, 0x55, 0x55, 0xa5, 0x3f, 0x00, 0x00, 0x00, 0x00, 0x00, 0x00, 0xe0, 0xbf
        /*0070*/ 	.byte	0x00, 0x00, 0x00, 0x00, 0x00, 0x00, 0xf0, 0x3f, 0x00, 0x00, 0x00, 0x00, 0x00, 0x00, 0x00, 0x00
	.type		__cudart_i2opi_d,@object
	.size		__cudart_i2opi_d,(.L_1 - __cudart_i2opi_d)
__cudart_i2opi_d:
        /* <DEDUP_REMOVED lines=9> */
.L_1:


//--------------------- .nv.shared.reserved.0     --------------------------
	.section	.nv.shared.reserved.0,"aw",@nobits
	.weak		__nv_reservedSMEM_offset_0_alias
	.size		__nv_reservedSMEM_offset_0_alias, 0, 64
	.other		__nv_reservedSMEM_offset_0_alias,@"STO_CUDA_RESERVED_SHARED STV_DEFAULT"
__nv_reservedSMEM_offset_0_alias:
	.zero		0
	.zero		64


//--------------------- .nv.constant0._Z19solveGeodesicKerneldddPddiiS_ --------------------------
	.section	.nv.constant0._Z19solveGeodesicKerneldddPddiiS_,"a",@progbits
	.sectionflags	@""
	.align	4
.nv.constant0._Z19solveGeodesicKerneldddPddiiS_:
	.zero		952


//--------------------- SYMBOLS --------------------------

	.type		.nv.reservedSmem.offset0,@object
	.size		.nv.reservedSmem.offset0,0x4
